//
// Generated by NVIDIA NVVM Compiler
//
// Compiler Build ID: CL-36424714
// Cuda compilation tools, release 13.0, V13.0.88
// Based on NVVM 20.0.0
//

.version 9.0
.target sm_100
.address_size 64

	// .globl	_cupy_channelizer_8x8_float32_complex64
// _ZZ39_cupy_channelizer_8x8_float32_complex64E3s_h has been demoted
// _ZZ39_cupy_channelizer_8x8_float32_complex64E5s_reg has been demoted
// _ZZ41_cupy_channelizer_8x8_complex64_complex64E3s_h has been demoted
// _ZZ41_cupy_channelizer_8x8_complex64_complex64E5s_reg has been demoted
// _ZZ40_cupy_channelizer_8x8_float64_complex128E3s_h has been demoted
// _ZZ40_cupy_channelizer_8x8_float64_complex128E5s_reg has been demoted
// _ZZ43_cupy_channelizer_8x8_complex128_complex128E3s_h has been demoted
// _ZZ43_cupy_channelizer_8x8_complex128_complex128E5s_reg has been demoted
// _ZZ41_cupy_channelizer_16x16_float32_complex64E3s_h has been demoted
// _ZZ41_cupy_channelizer_16x16_float32_complex64E5s_reg has been demoted
// _ZZ43_cupy_channelizer_16x16_complex64_complex64E3s_h has been demoted
// _ZZ43_cupy_channelizer_16x16_complex64_complex64E5s_reg has been demoted
// _ZZ42_cupy_channelizer_16x16_float64_complex128E3s_h has been demoted
// _ZZ42_cupy_channelizer_16x16_float64_complex128E5s_reg has been demoted
// _ZZ45_cupy_channelizer_16x16_complex128_complex128E3s_h has been demoted
// _ZZ45_cupy_channelizer_16x16_complex128_complex128E5s_reg has been demoted
// _ZZ41_cupy_channelizer_32x32_float32_complex64E3s_h has been demoted
// _ZZ41_cupy_channelizer_32x32_float32_complex64E5s_reg has been demoted
// _ZZ43_cupy_channelizer_32x32_complex64_complex64E3s_h has been demoted
// _ZZ43_cupy_channelizer_32x32_complex64_complex64E5s_reg has been demoted
// _ZZ42_cupy_channelizer_32x32_float64_complex128E3s_h has been demoted
// _ZZ42_cupy_channelizer_32x32_float64_complex128E5s_reg has been demoted
// _ZZ45_cupy_channelizer_32x32_complex128_complex128E3s_h has been demoted
// _ZZ45_cupy_channelizer_32x32_complex128_complex128E5s_reg has been demoted
.global .align 1 .b8 _ZN34_INTERNAL_a3a44d20_4_k_cu_f8e7cbaa4cuda3std3__436_GLOBAL__N__a3a44d20_4_k_cu_f8e7cbaa6ignoreE[1];
.global .align 1 .b8 _ZN34_INTERNAL_a3a44d20_4_k_cu_f8e7cbaa4cuda3std3__45__cpo5beginE[1];
.global .align 1 .b8 _ZN34_INTERNAL_a3a44d20_4_k_cu_f8e7cbaa4cuda3std3__45__cpo3endE[1];
.global .align 1 .b8 _ZN34_INTERNAL_a3a44d20_4_k_cu_f8e7cbaa4cuda3std3__45__cpo6cbeginE[1];
.global .align 1 .b8 _ZN34_INTERNAL_a3a44d20_4_k_cu_f8e7cbaa4cuda3std3__45__cpo4cendE[1];
.global .align 1 .b8 _ZN34_INTERNAL_a3a44d20_4_k_cu_f8e7cbaa4cuda3std3__45__cpo6rbeginE[1];
.global .align 1 .b8 _ZN34_INTERNAL_a3a44d20_4_k_cu_f8e7cbaa4cuda3std3__45__cpo4rendE[1];
.global .align 1 .b8 _ZN34_INTERNAL_a3a44d20_4_k_cu_f8e7cbaa4cuda3std3__45__cpo7crbeginE[1];
.global .align 1 .b8 _ZN34_INTERNAL_a3a44d20_4_k_cu_f8e7cbaa4cuda3std3__45__cpo5crendE[1];
.global .align 1 .b8 _ZN34_INTERNAL_a3a44d20_4_k_cu_f8e7cbaa4cuda3std3__419piecewise_constructE[1];
.global .align 1 .b8 _ZN34_INTERNAL_a3a44d20_4_k_cu_f8e7cbaa4cuda3std3__48in_placeE[1];
.global .align 1 .b8 _ZN34_INTERNAL_a3a44d20_4_k_cu_f8e7cbaa4cuda3std3__420unreachable_sentinelE[1];
.global .align 1 .b8 _ZN34_INTERNAL_a3a44d20_4_k_cu_f8e7cbaa4cuda3std6ranges3__45__cpo4swapE[1];
.global .align 1 .b8 _ZN34_INTERNAL_a3a44d20_4_k_cu_f8e7cbaa4cuda3std6ranges3__45__cpo9iter_moveE[1];
.global .align 1 .b8 _ZN34_INTERNAL_a3a44d20_4_k_cu_f8e7cbaa4cuda3std6ranges3__45__cpo7advanceE[1];
.global .align 1 .b8 _ZN34_INTERNAL_a3a44d20_4_k_cu_f8e7cbaa4cuda3std6ranges3__45__cpo5beginE[1];
.global .align 1 .b8 _ZN34_INTERNAL_a3a44d20_4_k_cu_f8e7cbaa4cuda3std6ranges3__45__cpo3endE[1];
.global .align 1 .b8 _ZN34_INTERNAL_a3a44d20_4_k_cu_f8e7cbaa4cuda3std6ranges3__45__cpo6cbeginE[1];
.global .align 1 .b8 _ZN34_INTERNAL_a3a44d20_4_k_cu_f8e7cbaa4cuda3std6ranges3__45__cpo4cendE[1];
.global .align 1 .b8 _ZN34_INTERNAL_a3a44d20_4_k_cu_f8e7cbaa4cuda3std6ranges3__45__cpo9iter_swapE[1];
.global .align 1 .b8 _ZN34_INTERNAL_a3a44d20_4_k_cu_f8e7cbaa4cuda3std6ranges3__45__cpo4nextE[1];
.global .align 1 .b8 _ZN34_INTERNAL_a3a44d20_4_k_cu_f8e7cbaa4cuda3std6ranges3__45__cpo4prevE[1];
.global .align 1 .b8 _ZN34_INTERNAL_a3a44d20_4_k_cu_f8e7cbaa4cuda3std6ranges3__45__cpo4dataE[1];
.global .align 1 .b8 _ZN34_INTERNAL_a3a44d20_4_k_cu_f8e7cbaa4cuda3std6ranges3__45__cpo5cdataE[1];
.global .align 1 .b8 _ZN34_INTERNAL_a3a44d20_4_k_cu_f8e7cbaa4cuda3std6ranges3__45__cpo4sizeE[1];
.global .align 1 .b8 _ZN34_INTERNAL_a3a44d20_4_k_cu_f8e7cbaa4cuda3std6ranges3__45__cpo5ssizeE[1];
.global .align 1 .b8 _ZN34_INTERNAL_a3a44d20_4_k_cu_f8e7cbaa4cuda3std6ranges3__45__cpo8distanceE[1];
.global .align 1 .b8 _ZN34_INTERNAL_a3a44d20_4_k_cu_f8e7cbaa6thrust24THRUST_300001_SM_1000_NS6system6detail10sequential3seqE[1];

.visible .entry _cupy_channelizer_8x8_float32_complex64(
	.param .u32 _cupy_channelizer_8x8_float32_complex64_param_0,
	.param .u32 _cupy_channelizer_8x8_float32_complex64_param_1,
	.param .u32 _cupy_channelizer_8x8_float32_complex64_param_2,
	.param .u64 .ptr .align 1 _cupy_channelizer_8x8_float32_complex64_param_3,
	.param .u64 .ptr .align 1 _cupy_channelizer_8x8_float32_complex64_param_4,
	.param .u64 .ptr .align 1 _cupy_channelizer_8x8_float32_complex64_param_5
)
.maxntid 64
{
	.reg .pred 	%p<20>;
	.reg .b32 	%r<63>;
	.reg .b32 	%f<17>;
	.reg .b64 	%rd<15>;
	// demoted variable
	.shared .align 4 .b8 _ZZ39_cupy_channelizer_8x8_float32_complex64E3s_h[256];
	// demoted variable
	.shared .align 4 .b8 _ZZ39_cupy_channelizer_8x8_float32_complex64E5s_reg[256];
	ld.param.u32 	%r13, [_cupy_channelizer_8x8_float32_complex64_param_0];
	ld.param.u32 	%r14, [_cupy_channelizer_8x8_float32_complex64_param_1];
	ld.param.u32 	%r15, [_cupy_channelizer_8x8_float32_complex64_param_2];
	ld.param.u64 	%rd6, [_cupy_channelizer_8x8_float32_complex64_param_3];
	ld.param.u64 	%rd4, [_cupy_channelizer_8x8_float32_complex64_param_4];
	ld.param.u64 	%rd5, [_cupy_channelizer_8x8_float32_complex64_param_5];
	cvta.to.global.u64 	%rd1, %rd6;
	mov.u32 	%r1, %tid.x;
	mov.u32 	%r2, %tid.y;
	setp.lt.u32 	%p3, %r1, %r13;
	setp.lt.u32 	%p4, %r2, %r14;
	and.pred  	%p1, %p3, %p4;
	not.pred 	%p5, %p1;
	@%p5 bra 	$L__BB0_2;
	cvta.to.global.u64 	%rd7, %rd4;
	mad.lo.s32 	%r22, %r13, %r2, %r1;
	mul.wide.u32 	%rd8, %r22, 4;
	add.s64 	%rd9, %rd7, %rd8;
	ld.global.nc.f32 	%f3, [%rd9];
	shl.b32 	%r23, %r1, 5;
	mov.u32 	%r24, _ZZ39_cupy_channelizer_8x8_float32_complex64E3s_h;
	add.s32 	%r25, %r24, %r23;
	shl.b32 	%r26, %r2, 2;
	add.s32 	%r27, %r25, %r26;
	st.shared.f32 	[%r27], %f3;
	bra.uni 	$L__BB0_3;
$L__BB0_2:
	shl.b32 	%r16, %r1, 5;
	mov.u32 	%r17, _ZZ39_cupy_channelizer_8x8_float32_complex64E3s_h;
	add.s32 	%r18, %r17, %r16;
	shl.b32 	%r19, %r2, 2;
	add.s32 	%r20, %r18, %r19;
	mov.b32 	%r21, 0;
	st.shared.u32 	[%r20], %r21;
$L__BB0_3:
	mov.u32 	%r62, %ctaid.x;
	setp.ge.u32 	%p6, %r62, %r15;
	@%p6 bra 	$L__BB0_16;
	sub.s32 	%r28, %r2, %r14;
	add.s32 	%r4, %r28, 1;
	not.b32 	%r29, %r1;
	add.s32 	%r30, %r13, %r29;
	shl.b32 	%r31, %r30, 5;
	mov.u32 	%r32, _ZZ39_cupy_channelizer_8x8_float32_complex64E5s_reg;
	add.s32 	%r5, %r32, %r31;
	not.b32 	%r33, %r2;
	add.s32 	%r34, %r14, %r33;
	shl.b32 	%r35, %r34, 2;
	add.s32 	%r6, %r5, %r35;
	shl.b32 	%r36, %r1, 5;
	add.s32 	%r37, %r32, %r36;
	shl.b32 	%r38, %r2, 2;
	add.s32 	%r7, %r37, %r38;
	mad.lo.s32 	%r39, %r13, %r2, %r1;
	mul.wide.u32 	%rd10, %r39, 4;
	add.s64 	%rd2, %rd1, %rd10;
	setp.lt.u32 	%p7, %r2, %r13;
	shl.b32 	%r40, %r2, 5;
	mov.u32 	%r41, _ZZ39_cupy_channelizer_8x8_float32_complex64E3s_h;
	add.s32 	%r42, %r41, %r40;
	shl.b32 	%r43, %r1, 2;
	add.s32 	%r8, %r42, %r43;
	add.s32 	%r44, %r32, %r40;
	add.s32 	%r9, %r44, %r43;
	setp.eq.s32 	%p8, %r1, 0;
	and.pred  	%p2, %p8, %p7;
	mov.u32 	%r10, %ntid.x;
	cvta.to.global.u64 	%rd3, %rd5;
	not.pred 	%p18, %p2;
$L__BB0_5:
	setp.lt.u32 	%p9, %r62, %r14;
	@%p9 bra 	$L__BB0_8;
	@%p5 bra 	$L__BB0_11;
	add.s32 	%r45, %r4, %r62;
	mad.lo.s32 	%r46, %r45, %r13, %r1;
	mul.wide.u32 	%rd11, %r46, 4;
	add.s64 	%rd12, %rd1, %rd11;
	ld.global.nc.f32 	%f4, [%rd12];
	st.shared.f32 	[%r6], %f4;
	bra.uni 	$L__BB0_11;
$L__BB0_8:
	setp.ge.u32 	%p11, %r1, %r13;
	setp.lt.u32 	%p12, %r62, %r2;
	or.pred  	%p13, %p11, %p12;
	@%p13 bra 	$L__BB0_10;
	ld.global.nc.f32 	%f5, [%rd2];
	sub.s32 	%r48, %r62, %r2;
	shl.b32 	%r49, %r48, 2;
	add.s32 	%r50, %r5, %r49;
	st.shared.f32 	[%r50], %f5;
	bra.uni 	$L__BB0_11;
$L__BB0_10:
	mov.b32 	%r47, 0;
	st.shared.u32 	[%r7], %r47;
$L__BB0_11:
	setp.ge.u32 	%p14, %r2, %r13;
	bar.sync 	0;
	mov.f32 	%f16, 0f00000000;
	@%p14 bra 	$L__BB0_13;
	ld.shared.f32 	%f7, [%r8];
	ld.shared.f32 	%f8, [%r9];
	mul.f32 	%f9, %f7, %f8;
	// begin inline asm
	mov.u32 %r51, %laneid;
	// end inline asm
	and.b32  	%r52, %r51, -8;
	mov.b32 	%r53, 255;
	shl.b32 	%r54, %r53, %r52;
	mov.b32 	%r55, %f9;
	shfl.sync.bfly.b32	%r56|%p15, %r55, 4, 6175, %r54;
	mov.b32 	%f10, %r56;
	add.f32 	%f11, %f9, %f10;
	mov.b32 	%r57, %f11;
	shfl.sync.bfly.b32	%r58|%p16, %r57, 2, 6175, %r54;
	mov.b32 	%f12, %r58;
	add.f32 	%f13, %f11, %f12;
	mov.b32 	%r59, %f13;
	shfl.sync.bfly.b32	%r60|%p17, %r59, 1, 6175, %r54;
	mov.b32 	%f14, %r60;
	add.f32 	%f16, %f13, %f14;
$L__BB0_13:
	@%p18 bra 	$L__BB0_15;
	mad.lo.s32 	%r61, %r62, %r13, %r2;
	mul.wide.u32 	%rd13, %r61, 8;
	add.s64 	%rd14, %rd3, %rd13;
	mov.f32 	%f15, 0f00000000;
	st.global.v2.f32 	[%rd14], {%f16, %f15};
$L__BB0_15:
	add.s32 	%r62, %r62, %r10;
	setp.lt.u32 	%p19, %r62, %r15;
	@%p19 bra 	$L__BB0_5;
$L__BB0_16:
	ret;

}
	// .globl	_cupy_channelizer_8x8_complex64_complex64
.visible .entry _cupy_channelizer_8x8_complex64_complex64(
	.param .u32 _cupy_channelizer_8x8_complex64_complex64_param_0,
	.param .u32 _cupy_channelizer_8x8_complex64_complex64_param_1,
	.param .u32 _cupy_channelizer_8x8_complex64_complex64_param_2,
	.param .u64 .ptr .align 1 _cupy_channelizer_8x8_complex64_complex64_param_3,
	.param .u64 .ptr .align 1 _cupy_channelizer_8x8_complex64_complex64_param_4,
	.param .u64 .ptr .align 1 _cupy_channelizer_8x8_complex64_complex64_param_5
)
.maxntid 64
{
	.reg .pred 	%p<23>;
	.reg .b32 	%r<67>;
	.reg .b32 	%f<38>;
	.reg .b64 	%rd<15>;
	// demoted variable
	.shared .align 8 .b8 _ZZ41_cupy_channelizer_8x8_complex64_complex64E3s_h[512];
	// demoted variable
	.shared .align 8 .b8 _ZZ41_cupy_channelizer_8x8_complex64_complex64E5s_reg[512];
	ld.param.u32 	%r13, [_cupy_channelizer_8x8_complex64_complex64_param_0];
	ld.param.u32 	%r14, [_cupy_channelizer_8x8_complex64_complex64_param_1];
	ld.param.u32 	%r15, [_cupy_channelizer_8x8_complex64_complex64_param_2];
	ld.param.u64 	%rd6, [_cupy_channelizer_8x8_complex64_complex64_param_3];
	ld.param.u64 	%rd4, [_cupy_channelizer_8x8_complex64_complex64_param_4];
	ld.param.u64 	%rd5, [_cupy_channelizer_8x8_complex64_complex64_param_5];
	cvta.to.global.u64 	%rd1, %rd6;
	mov.u32 	%r1, %tid.x;
	mov.u32 	%r2, %tid.y;
	setp.lt.u32 	%p3, %r1, %r13;
	setp.lt.u32 	%p4, %r2, %r14;
	and.pred  	%p1, %p3, %p4;
	not.pred 	%p5, %p1;
	@%p5 bra 	$L__BB1_2;
	cvta.to.global.u64 	%rd7, %rd4;
	mad.lo.s32 	%r21, %r13, %r2, %r1;
	mul.wide.u32 	%rd8, %r21, 8;
	add.s64 	%rd9, %rd7, %rd8;
	ld.global.nc.v2.f32 	{%f6, %f7}, [%rd9];
	neg.f32 	%f8, %f7;
	shl.b32 	%r22, %r1, 6;
	mov.u32 	%r23, _ZZ41_cupy_channelizer_8x8_complex64_complex64E3s_h;
	add.s32 	%r24, %r23, %r22;
	shl.b32 	%r25, %r2, 3;
	add.s32 	%r26, %r24, %r25;
	st.shared.v2.f32 	[%r26], {%f6, %f8};
	bra.uni 	$L__BB1_3;
$L__BB1_2:
	shl.b32 	%r16, %r1, 6;
	mov.u32 	%r17, _ZZ41_cupy_channelizer_8x8_complex64_complex64E3s_h;
	add.s32 	%r18, %r17, %r16;
	shl.b32 	%r19, %r2, 3;
	add.s32 	%r20, %r18, %r19;
	mov.f32 	%f5, 0f00000000;
	st.shared.v2.f32 	[%r20], {%f5, %f5};
$L__BB1_3:
	mov.u32 	%r66, %ctaid.x;
	setp.ge.u32 	%p6, %r66, %r15;
	@%p6 bra 	$L__BB1_16;
	sub.s32 	%r27, %r2, %r14;
	add.s32 	%r4, %r27, 1;
	not.b32 	%r28, %r1;
	add.s32 	%r29, %r13, %r28;
	shl.b32 	%r30, %r29, 6;
	mov.u32 	%r31, _ZZ41_cupy_channelizer_8x8_complex64_complex64E5s_reg;
	add.s32 	%r5, %r31, %r30;
	not.b32 	%r32, %r2;
	add.s32 	%r33, %r14, %r32;
	shl.b32 	%r34, %r33, 3;
	add.s32 	%r6, %r5, %r34;
	shl.b32 	%r35, %r1, 6;
	add.s32 	%r36, %r31, %r35;
	shl.b32 	%r37, %r2, 3;
	add.s32 	%r7, %r36, %r37;
	mad.lo.s32 	%r38, %r13, %r2, %r1;
	mul.wide.u32 	%rd10, %r38, 8;
	add.s64 	%rd2, %rd1, %rd10;
	setp.lt.u32 	%p7, %r2, %r13;
	shl.b32 	%r39, %r2, 6;
	mov.u32 	%r40, _ZZ41_cupy_channelizer_8x8_complex64_complex64E3s_h;
	add.s32 	%r41, %r40, %r39;
	shl.b32 	%r42, %r1, 3;
	add.s32 	%r8, %r41, %r42;
	add.s32 	%r43, %r31, %r39;
	add.s32 	%r9, %r43, %r42;
	setp.eq.s32 	%p8, %r1, 0;
	and.pred  	%p2, %p8, %p7;
	mov.u32 	%r10, %ntid.x;
	cvta.to.global.u64 	%rd3, %rd5;
	not.pred 	%p21, %p2;
$L__BB1_5:
	setp.lt.u32 	%p9, %r66, %r14;
	@%p9 bra 	$L__BB1_8;
	@%p5 bra 	$L__BB1_11;
	add.s32 	%r44, %r4, %r66;
	mad.lo.s32 	%r45, %r44, %r13, %r1;
	mul.wide.u32 	%rd11, %r45, 8;
	add.s64 	%rd12, %rd1, %rd11;
	ld.global.nc.v2.f32 	{%f9, %f10}, [%rd12];
	neg.f32 	%f11, %f10;
	st.shared.v2.f32 	[%r6], {%f9, %f11};
	bra.uni 	$L__BB1_11;
$L__BB1_8:
	setp.ge.u32 	%p11, %r1, %r13;
	setp.lt.u32 	%p12, %r66, %r2;
	or.pred  	%p13, %p11, %p12;
	@%p13 bra 	$L__BB1_10;
	ld.global.nc.v2.f32 	{%f13, %f14}, [%rd2];
	neg.f32 	%f15, %f14;
	sub.s32 	%r46, %r66, %r2;
	shl.b32 	%r47, %r46, 3;
	add.s32 	%r48, %r5, %r47;
	st.shared.v2.f32 	[%r48], {%f13, %f15};
	bra.uni 	$L__BB1_11;
$L__BB1_10:
	mov.f32 	%f12, 0f00000000;
	st.shared.v2.f32 	[%r7], {%f12, %f12};
$L__BB1_11:
	setp.ge.u32 	%p14, %r2, %r13;
	bar.sync 	0;
	mov.f32 	%f36, 0f00000000;
	mov.f32 	%f37, %f36;
	@%p14 bra 	$L__BB1_13;
	ld.shared.v2.f32 	{%f17, %f18}, [%r8];
	ld.shared.v2.f32 	{%f19, %f20}, [%r9];
	mul.f32 	%f21, %f17, %f19;
	mul.f32 	%f22, %f18, %f20;
	sub.f32 	%f23, %f21, %f22;
	mul.f32 	%f24, %f18, %f19;
	fma.rn.f32 	%f25, %f20, %f17, %f24;
	// begin inline asm
	mov.u32 %r49, %laneid;
	// end inline asm
	and.b32  	%r50, %r49, -8;
	mov.b32 	%r51, 255;
	shl.b32 	%r52, %r51, %r50;
	mov.b32 	%r53, %f23;
	shfl.sync.bfly.b32	%r54|%p15, %r53, 4, 6175, %r52;
	mov.b32 	%f26, %r54;
	add.f32 	%f27, %f23, %f26;
	mov.b32 	%r55, %f27;
	shfl.sync.bfly.b32	%r56|%p16, %r55, 2, 6175, %r52;
	mov.b32 	%f28, %r56;
	add.f32 	%f29, %f27, %f28;
	mov.b32 	%r57, %f29;
	shfl.sync.bfly.b32	%r58|%p17, %r57, 1, 6175, %r52;
	mov.b32 	%f30, %r58;
	add.f32 	%f36, %f29, %f30;
	mov.b32 	%r59, %f25;
	shfl.sync.bfly.b32	%r60|%p18, %r59, 4, 6175, %r52;
	mov.b32 	%f31, %r60;
	add.f32 	%f32, %f25, %f31;
	mov.b32 	%r61, %f32;
	shfl.sync.bfly.b32	%r62|%p19, %r61, 2, 6175, %r52;
	mov.b32 	%f33, %r62;
	add.f32 	%f34, %f32, %f33;
	mov.b32 	%r63, %f34;
	shfl.sync.bfly.b32	%r64|%p20, %r63, 1, 6175, %r52;
	mov.b32 	%f35, %r64;
	add.f32 	%f37, %f34, %f35;
$L__BB1_13:
	@%p21 bra 	$L__BB1_15;
	mad.lo.s32 	%r65, %r66, %r13, %r2;
	mul.wide.u32 	%rd13, %r65, 8;
	add.s64 	%rd14, %rd3, %rd13;
	st.global.v2.f32 	[%rd14], {%f36, %f37};
$L__BB1_15:
	add.s32 	%r66, %r66, %r10;
	setp.lt.u32 	%p22, %r66, %r15;
	@%p22 bra 	$L__BB1_5;
$L__BB1_16:
	ret;

}
	// .globl	_cupy_channelizer_8x8_float64_complex128
.visible .entry _cupy_channelizer_8x8_float64_complex128(
	.param .u32 _cupy_channelizer_8x8_float64_complex128_param_0,
	.param .u32 _cupy_channelizer_8x8_float64_complex128_param_1,
	.param .u32 _cupy_channelizer_8x8_float64_complex128_param_2,
	.param .u64 .ptr .align 1 _cupy_channelizer_8x8_float64_complex128_param_3,
	.param .u64 .ptr .align 1 _cupy_channelizer_8x8_float64_complex128_param_4,
	.param .u64 .ptr .align 1 _cupy_channelizer_8x8_float64_complex128_param_5
)
.maxntid 64
{
	.reg .pred 	%p<23>;
	.reg .b32 	%r<67>;
	.reg .b64 	%rd<17>;
	.reg .b64 	%fd<17>;
	// demoted variable
	.shared .align 8 .b8 _ZZ40_cupy_channelizer_8x8_float64_complex128E3s_h[512];
	// demoted variable
	.shared .align 8 .b8 _ZZ40_cupy_channelizer_8x8_float64_complex128E5s_reg[512];
	ld.param.u32 	%r13, [_cupy_channelizer_8x8_float64_complex128_param_0];
	ld.param.u32 	%r14, [_cupy_channelizer_8x8_float64_complex128_param_1];
	ld.param.u32 	%r15, [_cupy_channelizer_8x8_float64_complex128_param_2];
	ld.param.u64 	%rd6, [_cupy_channelizer_8x8_float64_complex128_param_3];
	ld.param.u64 	%rd4, [_cupy_channelizer_8x8_float64_complex128_param_4];
	ld.param.u64 	%rd5, [_cupy_channelizer_8x8_float64_complex128_param_5];
	cvta.to.global.u64 	%rd1, %rd6;
	mov.u32 	%r1, %tid.x;
	mov.u32 	%r2, %tid.y;
	setp.lt.u32 	%p3, %r1, %r13;
	setp.lt.u32 	%p4, %r2, %r14;
	and.pred  	%p1, %p3, %p4;
	not.pred 	%p5, %p1;
	@%p5 bra 	$L__BB2_2;
	cvta.to.global.u64 	%rd8, %rd4;
	mad.lo.s32 	%r21, %r13, %r2, %r1;
	mul.wide.u32 	%rd9, %r21, 8;
	add.s64 	%rd10, %rd8, %rd9;
	ld.global.nc.f64 	%fd3, [%rd10];
	shl.b32 	%r22, %r1, 6;
	mov.u32 	%r23, _ZZ40_cupy_channelizer_8x8_float64_complex128E3s_h;
	add.s32 	%r24, %r23, %r22;
	shl.b32 	%r25, %r2, 3;
	add.s32 	%r26, %r24, %r25;
	st.shared.f64 	[%r26], %fd3;
	bra.uni 	$L__BB2_3;
$L__BB2_2:
	shl.b32 	%r16, %r1, 6;
	mov.u32 	%r17, _ZZ40_cupy_channelizer_8x8_float64_complex128E3s_h;
	add.s32 	%r18, %r17, %r16;
	shl.b32 	%r19, %r2, 3;
	add.s32 	%r20, %r18, %r19;
	mov.b64 	%rd7, 0;
	st.shared.u64 	[%r20], %rd7;
$L__BB2_3:
	mov.u32 	%r66, %ctaid.x;
	setp.ge.u32 	%p6, %r66, %r15;
	@%p6 bra 	$L__BB2_16;
	sub.s32 	%r27, %r2, %r14;
	add.s32 	%r4, %r27, 1;
	not.b32 	%r28, %r1;
	add.s32 	%r29, %r13, %r28;
	shl.b32 	%r30, %r29, 6;
	mov.u32 	%r31, _ZZ40_cupy_channelizer_8x8_float64_complex128E5s_reg;
	add.s32 	%r5, %r31, %r30;
	not.b32 	%r32, %r2;
	add.s32 	%r33, %r14, %r32;
	shl.b32 	%r34, %r33, 3;
	add.s32 	%r6, %r5, %r34;
	shl.b32 	%r35, %r1, 6;
	add.s32 	%r36, %r31, %r35;
	shl.b32 	%r37, %r2, 3;
	add.s32 	%r7, %r36, %r37;
	mad.lo.s32 	%r38, %r13, %r2, %r1;
	mul.wide.u32 	%rd11, %r38, 8;
	add.s64 	%rd2, %rd1, %rd11;
	setp.lt.u32 	%p7, %r2, %r13;
	shl.b32 	%r39, %r2, 6;
	mov.u32 	%r40, _ZZ40_cupy_channelizer_8x8_float64_complex128E3s_h;
	add.s32 	%r41, %r40, %r39;
	shl.b32 	%r42, %r1, 3;
	add.s32 	%r8, %r41, %r42;
	add.s32 	%r43, %r31, %r39;
	add.s32 	%r9, %r43, %r42;
	setp.eq.s32 	%p8, %r1, 0;
	and.pred  	%p2, %p8, %p7;
	mov.u32 	%r10, %ntid.x;
	cvta.to.global.u64 	%rd3, %rd5;
	not.pred 	%p21, %p2;
$L__BB2_5:
	setp.lt.u32 	%p9, %r66, %r14;
	@%p9 bra 	$L__BB2_8;
	@%p5 bra 	$L__BB2_11;
	add.s32 	%r44, %r4, %r66;
	mad.lo.s32 	%r45, %r44, %r13, %r1;
	mul.wide.u32 	%rd12, %r45, 8;
	add.s64 	%rd13, %rd1, %rd12;
	ld.global.nc.f64 	%fd4, [%rd13];
	st.shared.f64 	[%r6], %fd4;
	bra.uni 	$L__BB2_11;
$L__BB2_8:
	setp.ge.u32 	%p11, %r1, %r13;
	setp.lt.u32 	%p12, %r66, %r2;
	or.pred  	%p13, %p11, %p12;
	@%p13 bra 	$L__BB2_10;
	ld.global.nc.f64 	%fd5, [%rd2];
	sub.s32 	%r46, %r66, %r2;
	shl.b32 	%r47, %r46, 3;
	add.s32 	%r48, %r5, %r47;
	st.shared.f64 	[%r48], %fd5;
	bra.uni 	$L__BB2_11;
$L__BB2_10:
	mov.b64 	%rd14, 0;
	st.shared.u64 	[%r7], %rd14;
$L__BB2_11:
	setp.ge.u32 	%p14, %r2, %r13;
	bar.sync 	0;
	mov.f64 	%fd16, 0d0000000000000000;
	@%p14 bra 	$L__BB2_13;
	ld.shared.f64 	%fd13, [%r8];
	ld.shared.f64 	%fd14, [%r9];
	mul.f64 	%fd7, %fd13, %fd14;
	// begin inline asm
	mov.u32 %r49, %laneid;
	// end inline asm
	and.b32  	%r62, %r49, -8;
	mov.b32 	%r63, 255;
	shl.b32 	%r64, %r63, %r62;
	// begin inline asm
	mov.b64 {%r50,%r51}, %fd7;
	// end inline asm
	shfl.sync.bfly.b32	%r53|%p15, %r51, 4, 6175, %r64;
	shfl.sync.bfly.b32	%r52|%p16, %r50, 4, 6175, %r64;
	// begin inline asm
	mov.b64 %fd8, {%r52,%r53};
	// end inline asm
	add.f64 	%fd9, %fd7, %fd8;
	// begin inline asm
	mov.b64 {%r54,%r55}, %fd9;
	// end inline asm
	shfl.sync.bfly.b32	%r57|%p17, %r55, 2, 6175, %r64;
	shfl.sync.bfly.b32	%r56|%p18, %r54, 2, 6175, %r64;
	// begin inline asm
	mov.b64 %fd10, {%r56,%r57};
	// end inline asm
	add.f64 	%fd11, %fd9, %fd10;
	// begin inline asm
	mov.b64 {%r58,%r59}, %fd11;
	// end inline asm
	shfl.sync.bfly.b32	%r61|%p19, %r59, 1, 6175, %r64;
	shfl.sync.bfly.b32	%r60|%p20, %r58, 1, 6175, %r64;
	// begin inline asm
	mov.b64 %fd12, {%r60,%r61};
	// end inline asm
	add.f64 	%fd16, %fd11, %fd12;
$L__BB2_13:
	@%p21 bra 	$L__BB2_15;
	mad.lo.s32 	%r65, %r66, %r13, %r2;
	mul.wide.u32 	%rd15, %r65, 16;
	add.s64 	%rd16, %rd3, %rd15;
	mov.f64 	%fd15, 0d0000000000000000;
	st.global.v2.f64 	[%rd16], {%fd16, %fd15};
$L__BB2_15:
	add.s32 	%r66, %r66, %r10;
	setp.lt.u32 	%p22, %r66, %r15;
	@%p22 bra 	$L__BB2_5;
$L__BB2_16:
	ret;

}
	// .globl	_cupy_channelizer_8x8_complex128_complex128
.visible .entry _cupy_channelizer_8x8_complex128_complex128(
	.param .u32 _cupy_channelizer_8x8_complex128_complex128_param_0,
	.param .u32 _cupy_channelizer_8x8_complex128_complex128_param_1,
	.param .u32 _cupy_channelizer_8x8_complex128_complex128_param_2,
	.param .u64 .ptr .align 1 _cupy_channelizer_8x8_complex128_complex128_param_3,
	.param .u64 .ptr .align 1 _cupy_channelizer_8x8_complex128_complex128_param_4,
	.param .u64 .ptr .align 1 _cupy_channelizer_8x8_complex128_complex128_param_5
)
.maxntid 64
{
	.reg .pred 	%p<29>;
	.reg .b32 	%r<80>;
	.reg .b64 	%rd<15>;
	.reg .b64 	%fd<38>;
	// demoted variable
	.shared .align 16 .b8 _ZZ43_cupy_channelizer_8x8_complex128_complex128E3s_h[1024];
	// demoted variable
	.shared .align 16 .b8 _ZZ43_cupy_channelizer_8x8_complex128_complex128E5s_reg[1024];
	ld.param.u32 	%r12, [_cupy_channelizer_8x8_complex128_complex128_param_0];
	ld.param.u32 	%r13, [_cupy_channelizer_8x8_complex128_complex128_param_1];
	ld.param.u32 	%r14, [_cupy_channelizer_8x8_complex128_complex128_param_2];
	ld.param.u64 	%rd6, [_cupy_channelizer_8x8_complex128_complex128_param_3];
	ld.param.u64 	%rd4, [_cupy_channelizer_8x8_complex128_complex128_param_4];
	ld.param.u64 	%rd5, [_cupy_channelizer_8x8_complex128_complex128_param_5];
	cvta.to.global.u64 	%rd1, %rd6;
	mov.u32 	%r1, %tid.x;
	mov.u32 	%r2, %tid.y;
	setp.lt.u32 	%p3, %r1, %r12;
	setp.lt.u32 	%p4, %r2, %r13;
	and.pred  	%p1, %p3, %p4;
	not.pred 	%p5, %p1;
	@%p5 bra 	$L__BB3_2;
	cvta.to.global.u64 	%rd7, %rd4;
	mad.lo.s32 	%r20, %r12, %r2, %r1;
	mul.wide.u32 	%rd8, %r20, 16;
	add.s64 	%rd9, %rd7, %rd8;
	ld.global.nc.v2.f64 	{%fd6, %fd7}, [%rd9];
	neg.f64 	%fd8, %fd7;
	shl.b32 	%r21, %r1, 7;
	mov.u32 	%r22, _ZZ43_cupy_channelizer_8x8_complex128_complex128E3s_h;
	add.s32 	%r23, %r22, %r21;
	shl.b32 	%r24, %r2, 4;
	add.s32 	%r25, %r23, %r24;
	st.shared.v2.f64 	[%r25], {%fd6, %fd8};
	bra.uni 	$L__BB3_3;
$L__BB3_2:
	shl.b32 	%r15, %r1, 7;
	mov.u32 	%r16, _ZZ43_cupy_channelizer_8x8_complex128_complex128E3s_h;
	add.s32 	%r17, %r16, %r15;
	shl.b32 	%r18, %r2, 4;
	add.s32 	%r19, %r17, %r18;
	mov.f64 	%fd5, 0d0000000000000000;
	st.shared.v2.f64 	[%r19], {%fd5, %fd5};
$L__BB3_3:
	mov.u32 	%r79, %ctaid.x;
	setp.ge.u32 	%p6, %r79, %r14;
	@%p6 bra 	$L__BB3_16;
	sub.s32 	%r26, %r2, %r13;
	add.s32 	%r4, %r26, 1;
	not.b32 	%r27, %r1;
	add.s32 	%r28, %r12, %r27;
	shl.b32 	%r29, %r28, 7;
	mov.u32 	%r30, _ZZ43_cupy_channelizer_8x8_complex128_complex128E5s_reg;
	add.s32 	%r5, %r30, %r29;
	not.b32 	%r31, %r2;
	add.s32 	%r32, %r13, %r31;
	shl.b32 	%r33, %r32, 4;
	add.s32 	%r6, %r5, %r33;
	mad.lo.s32 	%r34, %r12, %r2, %r1;
	mul.wide.u32 	%rd10, %r34, 16;
	add.s64 	%rd2, %rd1, %rd10;
	setp.lt.u32 	%p7, %r2, %r12;
	shl.b32 	%r35, %r2, 7;
	mov.u32 	%r36, _ZZ43_cupy_channelizer_8x8_complex128_complex128E3s_h;
	add.s32 	%r37, %r36, %r35;
	shl.b32 	%r38, %r1, 4;
	add.s32 	%r7, %r37, %r38;
	add.s32 	%r39, %r30, %r35;
	add.s32 	%r8, %r39, %r38;
	setp.eq.s32 	%p8, %r1, 0;
	and.pred  	%p2, %p8, %p7;
	mov.u32 	%r9, %ntid.x;
	cvta.to.global.u64 	%rd3, %rd5;
	not.pred 	%p27, %p2;
$L__BB3_5:
	setp.lt.u32 	%p9, %r79, %r13;
	@%p9 bra 	$L__BB3_8;
	@%p5 bra 	$L__BB3_11;
	add.s32 	%r40, %r4, %r79;
	mad.lo.s32 	%r41, %r40, %r12, %r1;
	mul.wide.u32 	%rd11, %r41, 16;
	add.s64 	%rd12, %rd1, %rd11;
	ld.global.nc.v2.f64 	{%fd9, %fd10}, [%rd12];
	neg.f64 	%fd11, %fd10;
	st.shared.v2.f64 	[%r6], {%fd9, %fd11};
	bra.uni 	$L__BB3_11;
$L__BB3_8:
	setp.ge.u32 	%p11, %r1, %r12;
	setp.lt.u32 	%p12, %r79, %r2;
	or.pred  	%p13, %p11, %p12;
	@%p13 bra 	$L__BB3_10;
	ld.global.nc.v2.f64 	{%fd13, %fd14}, [%rd2];
	neg.f64 	%fd15, %fd14;
	sub.s32 	%r47, %r79, %r2;
	shl.b32 	%r48, %r47, 4;
	add.s32 	%r49, %r5, %r48;
	st.shared.v2.f64 	[%r49], {%fd13, %fd15};
	bra.uni 	$L__BB3_11;
$L__BB3_10:
	shl.b32 	%r42, %r1, 7;
	mov.u32 	%r43, _ZZ43_cupy_channelizer_8x8_complex128_complex128E5s_reg;
	add.s32 	%r44, %r43, %r42;
	shl.b32 	%r45, %r2, 4;
	add.s32 	%r46, %r44, %r45;
	mov.f64 	%fd12, 0d0000000000000000;
	st.shared.v2.f64 	[%r46], {%fd12, %fd12};
$L__BB3_11:
	setp.ge.u32 	%p14, %r2, %r12;
	bar.sync 	0;
	mov.f64 	%fd36, 0d0000000000000000;
	mov.f64 	%fd37, %fd36;
	@%p14 bra 	$L__BB3_13;
	ld.shared.v2.f64 	{%fd29, %fd30}, [%r7];
	ld.shared.v2.f64 	{%fd31, %fd32}, [%r8];
	mul.f64 	%fd33, %fd29, %fd31;
	mul.f64 	%fd34, %fd30, %fd32;
	sub.f64 	%fd17, %fd33, %fd34;
	mul.f64 	%fd35, %fd30, %fd31;
	fma.rn.f64 	%fd23, %fd32, %fd29, %fd35;
	// begin inline asm
	mov.u32 %r50, %laneid;
	// end inline asm
	and.b32  	%r75, %r50, -8;
	mov.b32 	%r76, 255;
	shl.b32 	%r77, %r76, %r75;
	// begin inline asm
	mov.b64 {%r51,%r52}, %fd17;
	// end inline asm
	shfl.sync.bfly.b32	%r54|%p15, %r52, 4, 6175, %r77;
	shfl.sync.bfly.b32	%r53|%p16, %r51, 4, 6175, %r77;
	// begin inline asm
	mov.b64 %fd18, {%r53,%r54};
	// end inline asm
	add.f64 	%fd19, %fd17, %fd18;
	// begin inline asm
	mov.b64 {%r55,%r56}, %fd19;
	// end inline asm
	shfl.sync.bfly.b32	%r58|%p17, %r56, 2, 6175, %r77;
	shfl.sync.bfly.b32	%r57|%p18, %r55, 2, 6175, %r77;
	// begin inline asm
	mov.b64 %fd20, {%r57,%r58};
	// end inline asm
	add.f64 	%fd21, %fd19, %fd20;
	// begin inline asm
	mov.b64 {%r59,%r60}, %fd21;
	// end inline asm
	shfl.sync.bfly.b32	%r62|%p19, %r60, 1, 6175, %r77;
	shfl.sync.bfly.b32	%r61|%p20, %r59, 1, 6175, %r77;
	// begin inline asm
	mov.b64 %fd22, {%r61,%r62};
	// end inline asm
	add.f64 	%fd36, %fd21, %fd22;
	// begin inline asm
	mov.b64 {%r63,%r64}, %fd23;
	// end inline asm
	shfl.sync.bfly.b32	%r66|%p21, %r64, 4, 6175, %r77;
	shfl.sync.bfly.b32	%r65|%p22, %r63, 4, 6175, %r77;
	// begin inline asm
	mov.b64 %fd24, {%r65,%r66};
	// end inline asm
	add.f64 	%fd25, %fd23, %fd24;
	// begin inline asm
	mov.b64 {%r67,%r68}, %fd25;
	// end inline asm
	shfl.sync.bfly.b32	%r70|%p23, %r68, 2, 6175, %r77;
	shfl.sync.bfly.b32	%r69|%p24, %r67, 2, 6175, %r77;
	// begin inline asm
	mov.b64 %fd26, {%r69,%r70};
	// end inline asm
	add.f64 	%fd27, %fd25, %fd26;
	// begin inline asm
	mov.b64 {%r71,%r72}, %fd27;
	// end inline asm
	shfl.sync.bfly.b32	%r74|%p25, %r72, 1, 6175, %r77;
	shfl.sync.bfly.b32	%r73|%p26, %r71, 1, 6175, %r77;
	// begin inline asm
	mov.b64 %fd28, {%r73,%r74};
	// end inline asm
	add.f64 	%fd37, %fd27, %fd28;
$L__BB3_13:
	@%p27 bra 	$L__BB3_15;
	mad.lo.s32 	%r78, %r79, %r12, %r2;
	mul.wide.u32 	%rd13, %r78, 16;
	add.s64 	%rd14, %rd3, %rd13;
	st.global.v2.f64 	[%rd14], {%fd36, %fd37};
$L__BB3_15:
	add.s32 	%r79, %r79, %r9;
	setp.lt.u32 	%p28, %r79, %r14;
	@%p28 bra 	$L__BB3_5;
$L__BB3_16:
	ret;

}
	// .globl	_cupy_channelizer_16x16_float32_complex64
.visible .entry _cupy_channelizer_16x16_float32_complex64(
	.param .u32 _cupy_channelizer_16x16_float32_complex64_param_0,
	.param .u32 _cupy_channelizer_16x16_float32_complex64_param_1,
	.param .u32 _cupy_channelizer_16x16_float32_complex64_param_2,
	.param .u64 .ptr .align 1 _cupy_channelizer_16x16_float32_complex64_param_3,
	.param .u64 .ptr .align 1 _cupy_channelizer_16x16_float32_complex64_param_4,
	.param .u64 .ptr .align 1 _cupy_channelizer_16x16_float32_complex64_param_5
)
.maxntid 256
{
	.reg .pred 	%p<21>;
	.reg .b32 	%r<65>;
	.reg .b32 	%f<19>;
	.reg .b64 	%rd<15>;
	// demoted variable
	.shared .align 4 .b8 _ZZ41_cupy_channelizer_16x16_float32_complex64E3s_h[1024];
	// demoted variable
	.shared .align 4 .b8 _ZZ41_cupy_channelizer_16x16_float32_complex64E5s_reg[1024];
	ld.param.u32 	%r13, [_cupy_channelizer_16x16_float32_complex64_param_0];
	ld.param.u32 	%r14, [_cupy_channelizer_16x16_float32_complex64_param_1];
	ld.param.u32 	%r15, [_cupy_channelizer_16x16_float32_complex64_param_2];
	ld.param.u64 	%rd6, [_cupy_channelizer_16x16_float32_complex64_param_3];
	ld.param.u64 	%rd4, [_cupy_channelizer_16x16_float32_complex64_param_4];
	ld.param.u64 	%rd5, [_cupy_channelizer_16x16_float32_complex64_param_5];
	cvta.to.global.u64 	%rd1, %rd6;
	mov.u32 	%r1, %tid.x;
	mov.u32 	%r2, %tid.y;
	setp.lt.u32 	%p3, %r1, %r13;
	setp.lt.u32 	%p4, %r2, %r14;
	and.pred  	%p1, %p3, %p4;
	not.pred 	%p5, %p1;
	@%p5 bra 	$L__BB4_2;
	cvta.to.global.u64 	%rd7, %rd4;
	mad.lo.s32 	%r22, %r13, %r2, %r1;
	mul.wide.u32 	%rd8, %r22, 4;
	add.s64 	%rd9, %rd7, %rd8;
	ld.global.nc.f32 	%f3, [%rd9];
	shl.b32 	%r23, %r1, 6;
	mov.u32 	%r24, _ZZ41_cupy_channelizer_16x16_float32_complex64E3s_h;
	add.s32 	%r25, %r24, %r23;
	shl.b32 	%r26, %r2, 2;
	add.s32 	%r27, %r25, %r26;
	st.shared.f32 	[%r27], %f3;
	bra.uni 	$L__BB4_3;
$L__BB4_2:
	shl.b32 	%r16, %r1, 6;
	mov.u32 	%r17, _ZZ41_cupy_channelizer_16x16_float32_complex64E3s_h;
	add.s32 	%r18, %r17, %r16;
	shl.b32 	%r19, %r2, 2;
	add.s32 	%r20, %r18, %r19;
	mov.b32 	%r21, 0;
	st.shared.u32 	[%r20], %r21;
$L__BB4_3:
	mov.u32 	%r64, %ctaid.x;
	setp.ge.u32 	%p6, %r64, %r15;
	@%p6 bra 	$L__BB4_16;
	sub.s32 	%r28, %r2, %r14;
	add.s32 	%r4, %r28, 1;
	not.b32 	%r29, %r1;
	add.s32 	%r30, %r13, %r29;
	shl.b32 	%r31, %r30, 6;
	mov.u32 	%r32, _ZZ41_cupy_channelizer_16x16_float32_complex64E5s_reg;
	add.s32 	%r5, %r32, %r31;
	not.b32 	%r33, %r2;
	add.s32 	%r34, %r14, %r33;
	shl.b32 	%r35, %r34, 2;
	add.s32 	%r6, %r5, %r35;
	shl.b32 	%r36, %r1, 6;
	add.s32 	%r37, %r32, %r36;
	shl.b32 	%r38, %r2, 2;
	add.s32 	%r7, %r37, %r38;
	mad.lo.s32 	%r39, %r13, %r2, %r1;
	mul.wide.u32 	%rd10, %r39, 4;
	add.s64 	%rd2, %rd1, %rd10;
	setp.lt.u32 	%p7, %r2, %r13;
	shl.b32 	%r40, %r2, 6;
	mov.u32 	%r41, _ZZ41_cupy_channelizer_16x16_float32_complex64E3s_h;
	add.s32 	%r42, %r41, %r40;
	shl.b32 	%r43, %r1, 2;
	add.s32 	%r8, %r42, %r43;
	add.s32 	%r44, %r32, %r40;
	add.s32 	%r9, %r44, %r43;
	setp.eq.s32 	%p8, %r1, 0;
	and.pred  	%p2, %p8, %p7;
	mov.u32 	%r10, %ntid.x;
	cvta.to.global.u64 	%rd3, %rd5;
	not.pred 	%p19, %p2;
$L__BB4_5:
	setp.lt.u32 	%p9, %r64, %r14;
	@%p9 bra 	$L__BB4_8;
	@%p5 bra 	$L__BB4_11;
	add.s32 	%r45, %r4, %r64;
	mad.lo.s32 	%r46, %r45, %r13, %r1;
	mul.wide.u32 	%rd11, %r46, 4;
	add.s64 	%rd12, %rd1, %rd11;
	ld.global.nc.f32 	%f4, [%rd12];
	st.shared.f32 	[%r6], %f4;
	bra.uni 	$L__BB4_11;
$L__BB4_8:
	setp.ge.u32 	%p11, %r1, %r13;
	setp.lt.u32 	%p12, %r64, %r2;
	or.pred  	%p13, %p11, %p12;
	@%p13 bra 	$L__BB4_10;
	ld.global.nc.f32 	%f5, [%rd2];
	sub.s32 	%r48, %r64, %r2;
	shl.b32 	%r49, %r48, 2;
	add.s32 	%r50, %r5, %r49;
	st.shared.f32 	[%r50], %f5;
	bra.uni 	$L__BB4_11;
$L__BB4_10:
	mov.b32 	%r47, 0;
	st.shared.u32 	[%r7], %r47;
$L__BB4_11:
	setp.ge.u32 	%p14, %r2, %r13;
	bar.sync 	0;
	mov.f32 	%f18, 0f00000000;
	@%p14 bra 	$L__BB4_13;
	ld.shared.f32 	%f7, [%r8];
	ld.shared.f32 	%f8, [%r9];
	mul.f32 	%f9, %f7, %f8;
	// begin inline asm
	mov.u32 %r51, %laneid;
	// end inline asm
	and.b32  	%r52, %r51, -16;
	mov.b32 	%r53, 65535;
	shl.b32 	%r54, %r53, %r52;
	mov.b32 	%r55, %f9;
	shfl.sync.bfly.b32	%r56|%p15, %r55, 8, 4127, %r54;
	mov.b32 	%f10, %r56;
	add.f32 	%f11, %f9, %f10;
	mov.b32 	%r57, %f11;
	shfl.sync.bfly.b32	%r58|%p16, %r57, 4, 4127, %r54;
	mov.b32 	%f12, %r58;
	add.f32 	%f13, %f11, %f12;
	mov.b32 	%r59, %f13;
	shfl.sync.bfly.b32	%r60|%p17, %r59, 2, 4127, %r54;
	mov.b32 	%f14, %r60;
	add.f32 	%f15, %f13, %f14;
	mov.b32 	%r61, %f15;
	shfl.sync.bfly.b32	%r62|%p18, %r61, 1, 4127, %r54;
	mov.b32 	%f16, %r62;
	add.f32 	%f18, %f15, %f16;
$L__BB4_13:
	@%p19 bra 	$L__BB4_15;
	mad.lo.s32 	%r63, %r64, %r13, %r2;
	mul.wide.u32 	%rd13, %r63, 8;
	add.s64 	%rd14, %rd3, %rd13;
	mov.f32 	%f17, 0f00000000;
	st.global.v2.f32 	[%rd14], {%f18, %f17};
$L__BB4_15:
	add.s32 	%r64, %r64, %r10;
	setp.lt.u32 	%p20, %r64, %r15;
	@%p20 bra 	$L__BB4_5;
$L__BB4_16:
	ret;

}
	// .globl	_cupy_channelizer_16x16_complex64_complex64
.visible .entry _cupy_channelizer_16x16_complex64_complex64(
	.param .u32 _cupy_channelizer_16x16_complex64_complex64_param_0,
	.param .u32 _cupy_channelizer_16x16_complex64_complex64_param_1,
	.param .u32 _cupy_channelizer_16x16_complex64_complex64_param_2,
	.param .u64 .ptr .align 1 _cupy_channelizer_16x16_complex64_complex64_param_3,
	.param .u64 .ptr .align 1 _cupy_channelizer_16x16_complex64_complex64_param_4,
	.param .u64 .ptr .align 1 _cupy_channelizer_16x16_complex64_complex64_param_5
)
.maxntid 256
{
	.reg .pred 	%p<25>;
	.reg .b32 	%r<71>;
	.reg .b32 	%f<42>;
	.reg .b64 	%rd<15>;
	// demoted variable
	.shared .align 8 .b8 _ZZ43_cupy_channelizer_16x16_complex64_complex64E3s_h[2048];
	// demoted variable
	.shared .align 8 .b8 _ZZ43_cupy_channelizer_16x16_complex64_complex64E5s_reg[2048];
	ld.param.u32 	%r13, [_cupy_channelizer_16x16_complex64_complex64_param_0];
	ld.param.u32 	%r14, [_cupy_channelizer_16x16_complex64_complex64_param_1];
	ld.param.u32 	%r15, [_cupy_channelizer_16x16_complex64_complex64_param_2];
	ld.param.u64 	%rd6, [_cupy_channelizer_16x16_complex64_complex64_param_3];
	ld.param.u64 	%rd4, [_cupy_channelizer_16x16_complex64_complex64_param_4];
	ld.param.u64 	%rd5, [_cupy_channelizer_16x16_complex64_complex64_param_5];
	cvta.to.global.u64 	%rd1, %rd6;
	mov.u32 	%r1, %tid.x;
	mov.u32 	%r2, %tid.y;
	setp.lt.u32 	%p3, %r1, %r13;
	setp.lt.u32 	%p4, %r2, %r14;
	and.pred  	%p1, %p3, %p4;
	not.pred 	%p5, %p1;
	@%p5 bra 	$L__BB5_2;
	cvta.to.global.u64 	%rd7, %rd4;
	mad.lo.s32 	%r21, %r13, %r2, %r1;
	mul.wide.u32 	%rd8, %r21, 8;
	add.s64 	%rd9, %rd7, %rd8;
	ld.global.nc.v2.f32 	{%f6, %f7}, [%rd9];
	neg.f32 	%f8, %f7;
	shl.b32 	%r22, %r1, 7;
	mov.u32 	%r23, _ZZ43_cupy_channelizer_16x16_complex64_complex64E3s_h;
	add.s32 	%r24, %r23, %r22;
	shl.b32 	%r25, %r2, 3;
	add.s32 	%r26, %r24, %r25;
	st.shared.v2.f32 	[%r26], {%f6, %f8};
	bra.uni 	$L__BB5_3;
$L__BB5_2:
	shl.b32 	%r16, %r1, 7;
	mov.u32 	%r17, _ZZ43_cupy_channelizer_16x16_complex64_complex64E3s_h;
	add.s32 	%r18, %r17, %r16;
	shl.b32 	%r19, %r2, 3;
	add.s32 	%r20, %r18, %r19;
	mov.f32 	%f5, 0f00000000;
	st.shared.v2.f32 	[%r20], {%f5, %f5};
$L__BB5_3:
	mov.u32 	%r70, %ctaid.x;
	setp.ge.u32 	%p6, %r70, %r15;
	@%p6 bra 	$L__BB5_16;
	sub.s32 	%r27, %r2, %r14;
	add.s32 	%r4, %r27, 1;
	not.b32 	%r28, %r1;
	add.s32 	%r29, %r13, %r28;
	shl.b32 	%r30, %r29, 7;
	mov.u32 	%r31, _ZZ43_cupy_channelizer_16x16_complex64_complex64E5s_reg;
	add.s32 	%r5, %r31, %r30;
	not.b32 	%r32, %r2;
	add.s32 	%r33, %r14, %r32;
	shl.b32 	%r34, %r33, 3;
	add.s32 	%r6, %r5, %r34;
	shl.b32 	%r35, %r1, 7;
	add.s32 	%r36, %r31, %r35;
	shl.b32 	%r37, %r2, 3;
	add.s32 	%r7, %r36, %r37;
	mad.lo.s32 	%r38, %r13, %r2, %r1;
	mul.wide.u32 	%rd10, %r38, 8;
	add.s64 	%rd2, %rd1, %rd10;
	setp.lt.u32 	%p7, %r2, %r13;
	shl.b32 	%r39, %r2, 7;
	mov.u32 	%r40, _ZZ43_cupy_channelizer_16x16_complex64_complex64E3s_h;
	add.s32 	%r41, %r40, %r39;
	shl.b32 	%r42, %r1, 3;
	add.s32 	%r8, %r41, %r42;
	add.s32 	%r43, %r31, %r39;
	add.s32 	%r9, %r43, %r42;
	setp.eq.s32 	%p8, %r1, 0;
	and.pred  	%p2, %p8, %p7;
	mov.u32 	%r10, %ntid.x;
	cvta.to.global.u64 	%rd3, %rd5;
	not.pred 	%p23, %p2;
$L__BB5_5:
	setp.lt.u32 	%p9, %r70, %r14;
	@%p9 bra 	$L__BB5_8;
	@%p5 bra 	$L__BB5_11;
	add.s32 	%r44, %r4, %r70;
	mad.lo.s32 	%r45, %r44, %r13, %r1;
	mul.wide.u32 	%rd11, %r45, 8;
	add.s64 	%rd12, %rd1, %rd11;
	ld.global.nc.v2.f32 	{%f9, %f10}, [%rd12];
	neg.f32 	%f11, %f10;
	st.shared.v2.f32 	[%r6], {%f9, %f11};
	bra.uni 	$L__BB5_11;
$L__BB5_8:
	setp.ge.u32 	%p11, %r1, %r13;
	setp.lt.u32 	%p12, %r70, %r2;
	or.pred  	%p13, %p11, %p12;
	@%p13 bra 	$L__BB5_10;
	ld.global.nc.v2.f32 	{%f13, %f14}, [%rd2];
	neg.f32 	%f15, %f14;
	sub.s32 	%r46, %r70, %r2;
	shl.b32 	%r47, %r46, 3;
	add.s32 	%r48, %r5, %r47;
	st.shared.v2.f32 	[%r48], {%f13, %f15};
	bra.uni 	$L__BB5_11;
$L__BB5_10:
	mov.f32 	%f12, 0f00000000;
	st.shared.v2.f32 	[%r7], {%f12, %f12};
$L__BB5_11:
	setp.ge.u32 	%p14, %r2, %r13;
	bar.sync 	0;
	mov.f32 	%f40, 0f00000000;
	mov.f32 	%f41, %f40;
	@%p14 bra 	$L__BB5_13;
	ld.shared.v2.f32 	{%f17, %f18}, [%r8];
	ld.shared.v2.f32 	{%f19, %f20}, [%r9];
	mul.f32 	%f21, %f17, %f19;
	mul.f32 	%f22, %f18, %f20;
	sub.f32 	%f23, %f21, %f22;
	mul.f32 	%f24, %f18, %f19;
	fma.rn.f32 	%f25, %f20, %f17, %f24;
	// begin inline asm
	mov.u32 %r49, %laneid;
	// end inline asm
	and.b32  	%r50, %r49, -16;
	mov.b32 	%r51, 65535;
	shl.b32 	%r52, %r51, %r50;
	mov.b32 	%r53, %f23;
	shfl.sync.bfly.b32	%r54|%p15, %r53, 8, 4127, %r52;
	mov.b32 	%f26, %r54;
	add.f32 	%f27, %f23, %f26;
	mov.b32 	%r55, %f27;
	shfl.sync.bfly.b32	%r56|%p16, %r55, 4, 4127, %r52;
	mov.b32 	%f28, %r56;
	add.f32 	%f29, %f27, %f28;
	mov.b32 	%r57, %f29;
	shfl.sync.bfly.b32	%r58|%p17, %r57, 2, 4127, %r52;
	mov.b32 	%f30, %r58;
	add.f32 	%f31, %f29, %f30;
	mov.b32 	%r59, %f31;
	shfl.sync.bfly.b32	%r60|%p18, %r59, 1, 4127, %r52;
	mov.b32 	%f32, %r60;
	add.f32 	%f40, %f31, %f32;
	mov.b32 	%r61, %f25;
	shfl.sync.bfly.b32	%r62|%p19, %r61, 8, 4127, %r52;
	mov.b32 	%f33, %r62;
	add.f32 	%f34, %f25, %f33;
	mov.b32 	%r63, %f34;
	shfl.sync.bfly.b32	%r64|%p20, %r63, 4, 4127, %r52;
	mov.b32 	%f35, %r64;
	add.f32 	%f36, %f34, %f35;
	mov.b32 	%r65, %f36;
	shfl.sync.bfly.b32	%r66|%p21, %r65, 2, 4127, %r52;
	mov.b32 	%f37, %r66;
	add.f32 	%f38, %f36, %f37;
	mov.b32 	%r67, %f38;
	shfl.sync.bfly.b32	%r68|%p22, %r67, 1, 4127, %r52;
	mov.b32 	%f39, %r68;
	add.f32 	%f41, %f38, %f39;
$L__BB5_13:
	@%p23 bra 	$L__BB5_15;
	mad.lo.s32 	%r69, %r70, %r13, %r2;
	mul.wide.u32 	%rd13, %r69, 8;
	add.s64 	%rd14, %rd3, %rd13;
	st.global.v2.f32 	[%rd14], {%f40, %f41};
$L__BB5_15:
	add.s32 	%r70, %r70, %r10;
	setp.lt.u32 	%p24, %r70, %r15;
	@%p24 bra 	$L__BB5_5;
$L__BB5_16:
	ret;

}
	// .globl	_cupy_channelizer_16x16_float64_complex128
.visible .entry _cupy_channelizer_16x16_float64_complex128(
	.param .u32 _cupy_channelizer_16x16_float64_complex128_param_0,
	.param .u32 _cupy_channelizer_16x16_float64_complex128_param_1,
	.param .u32 _cupy_channelizer_16x16_float64_complex128_param_2,
	.param .u64 .ptr .align 1 _cupy_channelizer_16x16_float64_complex128_param_3,
	.param .u64 .ptr .align 1 _cupy_channelizer_16x16_float64_complex128_param_4,
	.param .u64 .ptr .align 1 _cupy_channelizer_16x16_float64_complex128_param_5
)
.maxntid 256
{
	.reg .pred 	%p<25>;
	.reg .b32 	%r<71>;
	.reg .b64 	%rd<17>;
	.reg .b64 	%fd<19>;
	// demoted variable
	.shared .align 8 .b8 _ZZ42_cupy_channelizer_16x16_float64_complex128E3s_h[2048];
	// demoted variable
	.shared .align 8 .b8 _ZZ42_cupy_channelizer_16x16_float64_complex128E5s_reg[2048];
	ld.param.u32 	%r13, [_cupy_channelizer_16x16_float64_complex128_param_0];
	ld.param.u32 	%r14, [_cupy_channelizer_16x16_float64_complex128_param_1];
	ld.param.u32 	%r15, [_cupy_channelizer_16x16_float64_complex128_param_2];
	ld.param.u64 	%rd6, [_cupy_channelizer_16x16_float64_complex128_param_3];
	ld.param.u64 	%rd4, [_cupy_channelizer_16x16_float64_complex128_param_4];
	ld.param.u64 	%rd5, [_cupy_channelizer_16x16_float64_complex128_param_5];
	cvta.to.global.u64 	%rd1, %rd6;
	mov.u32 	%r1, %tid.x;
	mov.u32 	%r2, %tid.y;
	setp.lt.u32 	%p3, %r1, %r13;
	setp.lt.u32 	%p4, %r2, %r14;
	and.pred  	%p1, %p3, %p4;
	not.pred 	%p5, %p1;
	@%p5 bra 	$L__BB6_2;
	cvta.to.global.u64 	%rd8, %rd4;
	mad.lo.s32 	%r21, %r13, %r2, %r1;
	mul.wide.u32 	%rd9, %r21, 8;
	add.s64 	%rd10, %rd8, %rd9;
	ld.global.nc.f64 	%fd3, [%rd10];
	shl.b32 	%r22, %r1, 7;
	mov.u32 	%r23, _ZZ42_cupy_channelizer_16x16_float64_complex128E3s_h;
	add.s32 	%r24, %r23, %r22;
	shl.b32 	%r25, %r2, 3;
	add.s32 	%r26, %r24, %r25;
	st.shared.f64 	[%r26], %fd3;
	bra.uni 	$L__BB6_3;
$L__BB6_2:
	shl.b32 	%r16, %r1, 7;
	mov.u32 	%r17, _ZZ42_cupy_channelizer_16x16_float64_complex128E3s_h;
	add.s32 	%r18, %r17, %r16;
	shl.b32 	%r19, %r2, 3;
	add.s32 	%r20, %r18, %r19;
	mov.b64 	%rd7, 0;
	st.shared.u64 	[%r20], %rd7;
$L__BB6_3:
	mov.u32 	%r70, %ctaid.x;
	setp.ge.u32 	%p6, %r70, %r15;
	@%p6 bra 	$L__BB6_16;
	sub.s32 	%r27, %r2, %r14;
	add.s32 	%r4, %r27, 1;
	not.b32 	%r28, %r1;
	add.s32 	%r29, %r13, %r28;
	shl.b32 	%r30, %r29, 7;
	mov.u32 	%r31, _ZZ42_cupy_channelizer_16x16_float64_complex128E5s_reg;
	add.s32 	%r5, %r31, %r30;
	not.b32 	%r32, %r2;
	add.s32 	%r33, %r14, %r32;
	shl.b32 	%r34, %r33, 3;
	add.s32 	%r6, %r5, %r34;
	shl.b32 	%r35, %r1, 7;
	add.s32 	%r36, %r31, %r35;
	shl.b32 	%r37, %r2, 3;
	add.s32 	%r7, %r36, %r37;
	mad.lo.s32 	%r38, %r13, %r2, %r1;
	mul.wide.u32 	%rd11, %r38, 8;
	add.s64 	%rd2, %rd1, %rd11;
	setp.lt.u32 	%p7, %r2, %r13;
	shl.b32 	%r39, %r2, 7;
	mov.u32 	%r40, _ZZ42_cupy_channelizer_16x16_float64_complex128E3s_h;
	add.s32 	%r41, %r40, %r39;
	shl.b32 	%r42, %r1, 3;
	add.s32 	%r8, %r41, %r42;
	add.s32 	%r43, %r31, %r39;
	add.s32 	%r9, %r43, %r42;
	setp.eq.s32 	%p8, %r1, 0;
	and.pred  	%p2, %p8, %p7;
	mov.u32 	%r10, %ntid.x;
	cvta.to.global.u64 	%rd3, %rd5;
	not.pred 	%p23, %p2;
$L__BB6_5:
	setp.lt.u32 	%p9, %r70, %r14;
	@%p9 bra 	$L__BB6_8;
	@%p5 bra 	$L__BB6_11;
	add.s32 	%r44, %r4, %r70;
	mad.lo.s32 	%r45, %r44, %r13, %r1;
	mul.wide.u32 	%rd12, %r45, 8;
	add.s64 	%rd13, %rd1, %rd12;
	ld.global.nc.f64 	%fd4, [%rd13];
	st.shared.f64 	[%r6], %fd4;
	bra.uni 	$L__BB6_11;
$L__BB6_8:
	setp.ge.u32 	%p11, %r1, %r13;
	setp.lt.u32 	%p12, %r70, %r2;
	or.pred  	%p13, %p11, %p12;
	@%p13 bra 	$L__BB6_10;
	ld.global.nc.f64 	%fd5, [%rd2];
	sub.s32 	%r46, %r70, %r2;
	shl.b32 	%r47, %r46, 3;
	add.s32 	%r48, %r5, %r47;
	st.shared.f64 	[%r48], %fd5;
	bra.uni 	$L__BB6_11;
$L__BB6_10:
	mov.b64 	%rd14, 0;
	st.shared.u64 	[%r7], %rd14;
$L__BB6_11:
	setp.ge.u32 	%p14, %r2, %r13;
	bar.sync 	0;
	mov.f64 	%fd18, 0d0000000000000000;
	@%p14 bra 	$L__BB6_13;
	ld.shared.f64 	%fd15, [%r8];
	ld.shared.f64 	%fd16, [%r9];
	mul.f64 	%fd7, %fd15, %fd16;
	// begin inline asm
	mov.u32 %r49, %laneid;
	// end inline asm
	and.b32  	%r66, %r49, -16;
	mov.b32 	%r67, 65535;
	shl.b32 	%r68, %r67, %r66;
	// begin inline asm
	mov.b64 {%r50,%r51}, %fd7;
	// end inline asm
	shfl.sync.bfly.b32	%r53|%p15, %r51, 8, 4127, %r68;
	shfl.sync.bfly.b32	%r52|%p16, %r50, 8, 4127, %r68;
	// begin inline asm
	mov.b64 %fd8, {%r52,%r53};
	// end inline asm
	add.f64 	%fd9, %fd7, %fd8;
	// begin inline asm
	mov.b64 {%r54,%r55}, %fd9;
	// end inline asm
	shfl.sync.bfly.b32	%r57|%p17, %r55, 4, 4127, %r68;
	shfl.sync.bfly.b32	%r56|%p18, %r54, 4, 4127, %r68;
	// begin inline asm
	mov.b64 %fd10, {%r56,%r57};
	// end inline asm
	add.f64 	%fd11, %fd9, %fd10;
	// begin inline asm
	mov.b64 {%r58,%r59}, %fd11;
	// end inline asm
	shfl.sync.bfly.b32	%r61|%p19, %r59, 2, 4127, %r68;
	shfl.sync.bfly.b32	%r60|%p20, %r58, 2, 4127, %r68;
	// begin inline asm
	mov.b64 %fd12, {%r60,%r61};
	// end inline asm
	add.f64 	%fd13, %fd11, %fd12;
	// begin inline asm
	mov.b64 {%r62,%r63}, %fd13;
	// end inline asm
	shfl.sync.bfly.b32	%r65|%p21, %r63, 1, 4127, %r68;
	shfl.sync.bfly.b32	%r64|%p22, %r62, 1, 4127, %r68;
	// begin inline asm
	mov.b64 %fd14, {%r64,%r65};
	// end inline asm
	add.f64 	%fd18, %fd13, %fd14;
$L__BB6_13:
	@%p23 bra 	$L__BB6_15;
	mad.lo.s32 	%r69, %r70, %r13, %r2;
	mul.wide.u32 	%rd15, %r69, 16;
	add.s64 	%rd16, %rd3, %rd15;
	mov.f64 	%fd17, 0d0000000000000000;
	st.global.v2.f64 	[%rd16], {%fd18, %fd17};
$L__BB6_15:
	add.s32 	%r70, %r70, %r10;
	setp.lt.u32 	%p24, %r70, %r15;
	@%p24 bra 	$L__BB6_5;
$L__BB6_16:
	ret;

}
	// .globl	_cupy_channelizer_16x16_complex128_complex128
.visible .entry _cupy_channelizer_16x16_complex128_complex128(
	.param .u32 _cupy_channelizer_16x16_complex128_complex128_param_0,
	.param .u32 _cupy_channelizer_16x16_complex128_complex128_param_1,
	.param .u32 _cupy_channelizer_16x16_complex128_complex128_param_2,
	.param .u64 .ptr .align 1 _cupy_channelizer_16x16_complex128_complex128_param_3,
	.param .u64 .ptr .align 1 _cupy_channelizer_16x16_complex128_complex128_param_4,
	.param .u64 .ptr .align 1 _cupy_channelizer_16x16_complex128_complex128_param_5
)
.maxntid 256
{
	.reg .pred 	%p<33>;
	.reg .b32 	%r<88>;
	.reg .b64 	%rd<15>;
	.reg .b64 	%fd<42>;
	// demoted variable
	.shared .align 16 .b8 _ZZ45_cupy_channelizer_16x16_complex128_complex128E3s_h[4096];
	// demoted variable
	.shared .align 16 .b8 _ZZ45_cupy_channelizer_16x16_complex128_complex128E5s_reg[4096];
	ld.param.u32 	%r12, [_cupy_channelizer_16x16_complex128_complex128_param_0];
	ld.param.u32 	%r13, [_cupy_channelizer_16x16_complex128_complex128_param_1];
	ld.param.u32 	%r14, [_cupy_channelizer_16x16_complex128_complex128_param_2];
	ld.param.u64 	%rd6, [_cupy_channelizer_16x16_complex128_complex128_param_3];
	ld.param.u64 	%rd4, [_cupy_channelizer_16x16_complex128_complex128_param_4];
	ld.param.u64 	%rd5, [_cupy_channelizer_16x16_complex128_complex128_param_5];
	cvta.to.global.u64 	%rd1, %rd6;
	mov.u32 	%r1, %tid.x;
	mov.u32 	%r2, %tid.y;
	setp.lt.u32 	%p3, %r1, %r12;
	setp.lt.u32 	%p4, %r2, %r13;
	and.pred  	%p1, %p3, %p4;
	not.pred 	%p5, %p1;
	@%p5 bra 	$L__BB7_2;
	cvta.to.global.u64 	%rd7, %rd4;
	mad.lo.s32 	%r20, %r12, %r2, %r1;
	mul.wide.u32 	%rd8, %r20, 16;
	add.s64 	%rd9, %rd7, %rd8;
	ld.global.nc.v2.f64 	{%fd6, %fd7}, [%rd9];
	neg.f64 	%fd8, %fd7;
	shl.b32 	%r21, %r1, 8;
	mov.u32 	%r22, _ZZ45_cupy_channelizer_16x16_complex128_complex128E3s_h;
	add.s32 	%r23, %r22, %r21;
	shl.b32 	%r24, %r2, 4;
	add.s32 	%r25, %r23, %r24;
	st.shared.v2.f64 	[%r25], {%fd6, %fd8};
	bra.uni 	$L__BB7_3;
$L__BB7_2:
	shl.b32 	%r15, %r1, 8;
	mov.u32 	%r16, _ZZ45_cupy_channelizer_16x16_complex128_complex128E3s_h;
	add.s32 	%r17, %r16, %r15;
	shl.b32 	%r18, %r2, 4;
	add.s32 	%r19, %r17, %r18;
	mov.f64 	%fd5, 0d0000000000000000;
	st.shared.v2.f64 	[%r19], {%fd5, %fd5};
$L__BB7_3:
	mov.u32 	%r87, %ctaid.x;
	setp.ge.u32 	%p6, %r87, %r14;
	@%p6 bra 	$L__BB7_16;
	sub.s32 	%r26, %r2, %r13;
	add.s32 	%r4, %r26, 1;
	not.b32 	%r27, %r1;
	add.s32 	%r28, %r12, %r27;
	shl.b32 	%r29, %r28, 8;
	mov.u32 	%r30, _ZZ45_cupy_channelizer_16x16_complex128_complex128E5s_reg;
	add.s32 	%r5, %r30, %r29;
	not.b32 	%r31, %r2;
	add.s32 	%r32, %r13, %r31;
	shl.b32 	%r33, %r32, 4;
	add.s32 	%r6, %r5, %r33;
	mad.lo.s32 	%r34, %r12, %r2, %r1;
	mul.wide.u32 	%rd10, %r34, 16;
	add.s64 	%rd2, %rd1, %rd10;
	setp.lt.u32 	%p7, %r2, %r12;
	shl.b32 	%r35, %r2, 8;
	mov.u32 	%r36, _ZZ45_cupy_channelizer_16x16_complex128_complex128E3s_h;
	add.s32 	%r37, %r36, %r35;
	shl.b32 	%r38, %r1, 4;
	add.s32 	%r7, %r37, %r38;
	add.s32 	%r39, %r30, %r35;
	add.s32 	%r8, %r39, %r38;
	setp.eq.s32 	%p8, %r1, 0;
	and.pred  	%p2, %p8, %p7;
	mov.u32 	%r9, %ntid.x;
	cvta.to.global.u64 	%rd3, %rd5;
	not.pred 	%p31, %p2;
$L__BB7_5:
	setp.lt.u32 	%p9, %r87, %r13;
	@%p9 bra 	$L__BB7_8;
	@%p5 bra 	$L__BB7_11;
	add.s32 	%r40, %r4, %r87;
	mad.lo.s32 	%r41, %r40, %r12, %r1;
	mul.wide.u32 	%rd11, %r41, 16;
	add.s64 	%rd12, %rd1, %rd11;
	ld.global.nc.v2.f64 	{%fd9, %fd10}, [%rd12];
	neg.f64 	%fd11, %fd10;
	st.shared.v2.f64 	[%r6], {%fd9, %fd11};
	bra.uni 	$L__BB7_11;
$L__BB7_8:
	setp.ge.u32 	%p11, %r1, %r12;
	setp.lt.u32 	%p12, %r87, %r2;
	or.pred  	%p13, %p11, %p12;
	@%p13 bra 	$L__BB7_10;
	ld.global.nc.v2.f64 	{%fd13, %fd14}, [%rd2];
	neg.f64 	%fd15, %fd14;
	sub.s32 	%r47, %r87, %r2;
	shl.b32 	%r48, %r47, 4;
	add.s32 	%r49, %r5, %r48;
	st.shared.v2.f64 	[%r49], {%fd13, %fd15};
	bra.uni 	$L__BB7_11;
$L__BB7_10:
	shl.b32 	%r42, %r1, 8;
	mov.u32 	%r43, _ZZ45_cupy_channelizer_16x16_complex128_complex128E5s_reg;
	add.s32 	%r44, %r43, %r42;
	shl.b32 	%r45, %r2, 4;
	add.s32 	%r46, %r44, %r45;
	mov.f64 	%fd12, 0d0000000000000000;
	st.shared.v2.f64 	[%r46], {%fd12, %fd12};
$L__BB7_11:
	setp.ge.u32 	%p14, %r2, %r12;
	bar.sync 	0;
	mov.f64 	%fd40, 0d0000000000000000;
	mov.f64 	%fd41, %fd40;
	@%p14 bra 	$L__BB7_13;
	ld.shared.v2.f64 	{%fd33, %fd34}, [%r7];
	ld.shared.v2.f64 	{%fd35, %fd36}, [%r8];
	mul.f64 	%fd37, %fd33, %fd35;
	mul.f64 	%fd38, %fd34, %fd36;
	sub.f64 	%fd17, %fd37, %fd38;
	mul.f64 	%fd39, %fd34, %fd35;
	fma.rn.f64 	%fd25, %fd36, %fd33, %fd39;
	// begin inline asm
	mov.u32 %r50, %laneid;
	// end inline asm
	and.b32  	%r83, %r50, -16;
	mov.b32 	%r84, 65535;
	shl.b32 	%r85, %r84, %r83;
	// begin inline asm
	mov.b64 {%r51,%r52}, %fd17;
	// end inline asm
	shfl.sync.bfly.b32	%r54|%p15, %r52, 8, 4127, %r85;
	shfl.sync.bfly.b32	%r53|%p16, %r51, 8, 4127, %r85;
	// begin inline asm
	mov.b64 %fd18, {%r53,%r54};
	// end inline asm
	add.f64 	%fd19, %fd17, %fd18;
	// begin inline asm
	mov.b64 {%r55,%r56}, %fd19;
	// end inline asm
	shfl.sync.bfly.b32	%r58|%p17, %r56, 4, 4127, %r85;
	shfl.sync.bfly.b32	%r57|%p18, %r55, 4, 4127, %r85;
	// begin inline asm
	mov.b64 %fd20, {%r57,%r58};
	// end inline asm
	add.f64 	%fd21, %fd19, %fd20;
	// begin inline asm
	mov.b64 {%r59,%r60}, %fd21;
	// end inline asm
	shfl.sync.bfly.b32	%r62|%p19, %r60, 2, 4127, %r85;
	shfl.sync.bfly.b32	%r61|%p20, %r59, 2, 4127, %r85;
	// begin inline asm
	mov.b64 %fd22, {%r61,%r62};
	// end inline asm
	add.f64 	%fd23, %fd21, %fd22;
	// begin inline asm
	mov.b64 {%r63,%r64}, %fd23;
	// end inline asm
	shfl.sync.bfly.b32	%r66|%p21, %r64, 1, 4127, %r85;
	shfl.sync.bfly.b32	%r65|%p22, %r63, 1, 4127, %r85;
	// begin inline asm
	mov.b64 %fd24, {%r65,%r66};
	// end inline asm
	add.f64 	%fd40, %fd23, %fd24;
	// begin inline asm
	mov.b64 {%r67,%r68}, %fd25;
	// end inline asm
	shfl.sync.bfly.b32	%r70|%p23, %r68, 8, 4127, %r85;
	shfl.sync.bfly.b32	%r69|%p24, %r67, 8, 4127, %r85;
	// begin inline asm
	mov.b64 %fd26, {%r69,%r70};
	// end inline asm
	add.f64 	%fd27, %fd25, %fd26;
	// begin inline asm
	mov.b64 {%r71,%r72}, %fd27;
	// end inline asm
	shfl.sync.bfly.b32	%r74|%p25, %r72, 4, 4127, %r85;
	shfl.sync.bfly.b32	%r73|%p26, %r71, 4, 4127, %r85;
	// begin inline asm
	mov.b64 %fd28, {%r73,%r74};
	// end inline asm
	add.f64 	%fd29, %fd27, %fd28;
	// begin inline asm
	mov.b64 {%r75,%r76}, %fd29;
	// end inline asm
	shfl.sync.bfly.b32	%r78|%p27, %r76, 2, 4127, %r85;
	shfl.sync.bfly.b32	%r77|%p28, %r75, 2, 4127, %r85;
	// begin inline asm
	mov.b64 %fd30, {%r77,%r78};
	// end inline asm
	add.f64 	%fd31, %fd29, %fd30;
	// begin inline asm
	mov.b64 {%r79,%r80}, %fd31;
	// end inline asm
	shfl.sync.bfly.b32	%r82|%p29, %r80, 1, 4127, %r85;
	shfl.sync.bfly.b32	%r81|%p30, %r79, 1, 4127, %r85;
	// begin inline asm
	mov.b64 %fd32, {%r81,%r82};
	// end inline asm
	add.f64 	%fd41, %fd31, %fd32;
$L__BB7_13:
	@%p31 bra 	$L__BB7_15;
	mad.lo.s32 	%r86, %r87, %r12, %r2;
	mul.wide.u32 	%rd13, %r86, 16;
	add.s64 	%rd14, %rd3, %rd13;
	st.global.v2.f64 	[%rd14], {%fd40, %fd41};
$L__BB7_15:
	add.s32 	%r87, %r87, %r9;
	setp.lt.u32 	%p32, %r87, %r14;
	@%p32 bra 	$L__BB7_5;
$L__BB7_16:
	ret;

}
	// .globl	_cupy_channelizer_32x32_float32_complex64
.visible .entry _cupy_channelizer_32x32_float32_complex64(
	.param .u32 _cupy_channelizer_32x32_float32_complex64_param_0,
	.param .u32 _cupy_channelizer_32x32_float32_complex64_param_1,
	.param .u32 _cupy_channelizer_32x32_float32_complex64_param_2,
	.param .u64 .ptr .align 1 _cupy_channelizer_32x32_float32_complex64_param_3,
	.param .u64 .ptr .align 1 _cupy_channelizer_32x32_float32_complex64_param_4,
	.param .u64 .ptr .align 1 _cupy_channelizer_32x32_float32_complex64_param_5
)
.maxntid 1024
{
	.reg .pred 	%p<22>;
	.reg .b32 	%r<63>;
	.reg .b32 	%f<21>;
	.reg .b64 	%rd<15>;
	// demoted variable
	.shared .align 4 .b8 _ZZ41_cupy_channelizer_32x32_float32_complex64E3s_h[4096];
	// demoted variable
	.shared .align 4 .b8 _ZZ41_cupy_channelizer_32x32_float32_complex64E5s_reg[4096];
	ld.param.u32 	%r13, [_cupy_channelizer_32x32_float32_complex64_param_0];
	ld.param.u32 	%r14, [_cupy_channelizer_32x32_float32_complex64_param_1];
	ld.param.u32 	%r15, [_cupy_channelizer_32x32_float32_complex64_param_2];
	ld.param.u64 	%rd6, [_cupy_channelizer_32x32_float32_complex64_param_3];
	ld.param.u64 	%rd4, [_cupy_channelizer_32x32_float32_complex64_param_4];
	ld.param.u64 	%rd5, [_cupy_channelizer_32x32_float32_complex64_param_5];
	cvta.to.global.u64 	%rd1, %rd6;
	mov.u32 	%r1, %tid.x;
	mov.u32 	%r2, %tid.y;
	setp.lt.u32 	%p3, %r1, %r13;
	setp.lt.u32 	%p4, %r2, %r14;
	and.pred  	%p1, %p3, %p4;
	not.pred 	%p5, %p1;
	@%p5 bra 	$L__BB8_2;
	cvta.to.global.u64 	%rd7, %rd4;
	mad.lo.s32 	%r22, %r13, %r2, %r1;
	mul.wide.u32 	%rd8, %r22, 4;
	add.s64 	%rd9, %rd7, %rd8;
	ld.global.nc.f32 	%f3, [%rd9];
	shl.b32 	%r23, %r1, 7;
	mov.u32 	%r24, _ZZ41_cupy_channelizer_32x32_float32_complex64E3s_h;
	add.s32 	%r25, %r24, %r23;
	shl.b32 	%r26, %r2, 2;
	add.s32 	%r27, %r25, %r26;
	st.shared.f32 	[%r27], %f3;
	bra.uni 	$L__BB8_3;
$L__BB8_2:
	shl.b32 	%r16, %r1, 7;
	mov.u32 	%r17, _ZZ41_cupy_channelizer_32x32_float32_complex64E3s_h;
	add.s32 	%r18, %r17, %r16;
	shl.b32 	%r19, %r2, 2;
	add.s32 	%r20, %r18, %r19;
	mov.b32 	%r21, 0;
	st.shared.u32 	[%r20], %r21;
$L__BB8_3:
	mov.u32 	%r62, %ctaid.x;
	setp.ge.u32 	%p6, %r62, %r15;
	@%p6 bra 	$L__BB8_16;
	sub.s32 	%r28, %r2, %r14;
	add.s32 	%r4, %r28, 1;
	not.b32 	%r29, %r1;
	add.s32 	%r30, %r13, %r29;
	shl.b32 	%r31, %r30, 7;
	mov.u32 	%r32, _ZZ41_cupy_channelizer_32x32_float32_complex64E5s_reg;
	add.s32 	%r5, %r32, %r31;
	not.b32 	%r33, %r2;
	add.s32 	%r34, %r14, %r33;
	shl.b32 	%r35, %r34, 2;
	add.s32 	%r6, %r5, %r35;
	shl.b32 	%r36, %r1, 7;
	add.s32 	%r37, %r32, %r36;
	shl.b32 	%r38, %r2, 2;
	add.s32 	%r7, %r37, %r38;
	mad.lo.s32 	%r39, %r13, %r2, %r1;
	mul.wide.u32 	%rd10, %r39, 4;
	add.s64 	%rd2, %rd1, %rd10;
	setp.lt.u32 	%p7, %r2, %r13;
	shl.b32 	%r40, %r2, 7;
	mov.u32 	%r41, _ZZ41_cupy_channelizer_32x32_float32_complex64E3s_h;
	add.s32 	%r42, %r41, %r40;
	shl.b32 	%r43, %r1, 2;
	add.s32 	%r8, %r42, %r43;
	add.s32 	%r44, %r32, %r40;
	add.s32 	%r9, %r44, %r43;
	setp.eq.s32 	%p8, %r1, 0;
	and.pred  	%p2, %p8, %p7;
	mov.u32 	%r10, %ntid.x;
	cvta.to.global.u64 	%rd3, %rd5;
	not.pred 	%p20, %p2;
$L__BB8_5:
	setp.lt.u32 	%p9, %r62, %r14;
	@%p9 bra 	$L__BB8_8;
	@%p5 bra 	$L__BB8_11;
	add.s32 	%r45, %r4, %r62;
	mad.lo.s32 	%r46, %r45, %r13, %r1;
	mul.wide.u32 	%rd11, %r46, 4;
	add.s64 	%rd12, %rd1, %rd11;
	ld.global.nc.f32 	%f4, [%rd12];
	st.shared.f32 	[%r6], %f4;
	bra.uni 	$L__BB8_11;
$L__BB8_8:
	setp.ge.u32 	%p11, %r1, %r13;
	setp.lt.u32 	%p12, %r62, %r2;
	or.pred  	%p13, %p11, %p12;
	@%p13 bra 	$L__BB8_10;
	ld.global.nc.f32 	%f5, [%rd2];
	sub.s32 	%r48, %r62, %r2;
	shl.b32 	%r49, %r48, 2;
	add.s32 	%r50, %r5, %r49;
	st.shared.f32 	[%r50], %f5;
	bra.uni 	$L__BB8_11;
$L__BB8_10:
	mov.b32 	%r47, 0;
	st.shared.u32 	[%r7], %r47;
$L__BB8_11:
	setp.ge.u32 	%p14, %r2, %r13;
	bar.sync 	0;
	mov.f32 	%f20, 0f00000000;
	@%p14 bra 	$L__BB8_13;
	ld.shared.f32 	%f7, [%r8];
	ld.shared.f32 	%f8, [%r9];
	mul.f32 	%f9, %f7, %f8;
	mov.b32 	%r51, %f9;
	shfl.sync.bfly.b32	%r52|%p15, %r51, 16, 31, -1;
	mov.b32 	%f10, %r52;
	add.f32 	%f11, %f9, %f10;
	mov.b32 	%r53, %f11;
	shfl.sync.bfly.b32	%r54|%p16, %r53, 8, 31, -1;
	mov.b32 	%f12, %r54;
	add.f32 	%f13, %f11, %f12;
	mov.b32 	%r55, %f13;
	shfl.sync.bfly.b32	%r56|%p17, %r55, 4, 31, -1;
	mov.b32 	%f14, %r56;
	add.f32 	%f15, %f13, %f14;
	mov.b32 	%r57, %f15;
	shfl.sync.bfly.b32	%r58|%p18, %r57, 2, 31, -1;
	mov.b32 	%f16, %r58;
	add.f32 	%f17, %f15, %f16;
	mov.b32 	%r59, %f17;
	shfl.sync.bfly.b32	%r60|%p19, %r59, 1, 31, -1;
	mov.b32 	%f18, %r60;
	add.f32 	%f20, %f17, %f18;
$L__BB8_13:
	@%p20 bra 	$L__BB8_15;
	mad.lo.s32 	%r61, %r62, %r13, %r2;
	mul.wide.u32 	%rd13, %r61, 8;
	add.s64 	%rd14, %rd3, %rd13;
	mov.f32 	%f19, 0f00000000;
	st.global.v2.f32 	[%rd14], {%f20, %f19};
$L__BB8_15:
	add.s32 	%r62, %r62, %r10;
	setp.lt.u32 	%p21, %r62, %r15;
	@%p21 bra 	$L__BB8_5;
$L__BB8_16:
	ret;

}
	// .globl	_cupy_channelizer_32x32_complex64_complex64
.visible .entry _cupy_channelizer_32x32_complex64_complex64(
	.param .u32 _cupy_channelizer_32x32_complex64_complex64_param_0,
	.param .u32 _cupy_channelizer_32x32_complex64_complex64_param_1,
	.param .u32 _cupy_channelizer_32x32_complex64_complex64_param_2,
	.param .u64 .ptr .align 1 _cupy_channelizer_32x32_complex64_complex64_param_3,
	.param .u64 .ptr .align 1 _cupy_channelizer_32x32_complex64_complex64_param_4,
	.param .u64 .ptr .align 1 _cupy_channelizer_32x32_complex64_complex64_param_5
)
.maxntid 1024
{
	.reg .pred 	%p<27>;
	.reg .b32 	%r<71>;
	.reg .b32 	%f<46>;
	.reg .b64 	%rd<15>;
	// demoted variable
	.shared .align 8 .b8 _ZZ43_cupy_channelizer_32x32_complex64_complex64E3s_h[8192];
	// demoted variable
	.shared .align 8 .b8 _ZZ43_cupy_channelizer_32x32_complex64_complex64E5s_reg[8192];
	ld.param.u32 	%r13, [_cupy_channelizer_32x32_complex64_complex64_param_0];
	ld.param.u32 	%r14, [_cupy_channelizer_32x32_complex64_complex64_param_1];
	ld.param.u32 	%r15, [_cupy_channelizer_32x32_complex64_complex64_param_2];
	ld.param.u64 	%rd6, [_cupy_channelizer_32x32_complex64_complex64_param_3];
	ld.param.u64 	%rd4, [_cupy_channelizer_32x32_complex64_complex64_param_4];
	ld.param.u64 	%rd5, [_cupy_channelizer_32x32_complex64_complex64_param_5];
	cvta.to.global.u64 	%rd1, %rd6;
	mov.u32 	%r1, %tid.x;
	mov.u32 	%r2, %tid.y;
	setp.lt.u32 	%p3, %r1, %r13;
	setp.lt.u32 	%p4, %r2, %r14;
	and.pred  	%p1, %p3, %p4;
	not.pred 	%p5, %p1;
	@%p5 bra 	$L__BB9_2;
	cvta.to.global.u64 	%rd7, %rd4;
	mad.lo.s32 	%r21, %r13, %r2, %r1;
	mul.wide.u32 	%rd8, %r21, 8;
	add.s64 	%rd9, %rd7, %rd8;
	ld.global.nc.v2.f32 	{%f6, %f7}, [%rd9];
	neg.f32 	%f8, %f7;
	shl.b32 	%r22, %r1, 8;
	mov.u32 	%r23, _ZZ43_cupy_channelizer_32x32_complex64_complex64E3s_h;
	add.s32 	%r24, %r23, %r22;
	shl.b32 	%r25, %r2, 3;
	add.s32 	%r26, %r24, %r25;
	st.shared.v2.f32 	[%r26], {%f6, %f8};
	bra.uni 	$L__BB9_3;
$L__BB9_2:
	shl.b32 	%r16, %r1, 8;
	mov.u32 	%r17, _ZZ43_cupy_channelizer_32x32_complex64_complex64E3s_h;
	add.s32 	%r18, %r17, %r16;
	shl.b32 	%r19, %r2, 3;
	add.s32 	%r20, %r18, %r19;
	mov.f32 	%f5, 0f00000000;
	st.shared.v2.f32 	[%r20], {%f5, %f5};
$L__BB9_3:
	mov.u32 	%r70, %ctaid.x;
	setp.ge.u32 	%p6, %r70, %r15;
	@%p6 bra 	$L__BB9_16;
	sub.s32 	%r27, %r2, %r14;
	add.s32 	%r4, %r27, 1;
	not.b32 	%r28, %r1;
	add.s32 	%r29, %r13, %r28;
	shl.b32 	%r30, %r29, 8;
	mov.u32 	%r31, _ZZ43_cupy_channelizer_32x32_complex64_complex64E5s_reg;
	add.s32 	%r5, %r31, %r30;
	not.b32 	%r32, %r2;
	add.s32 	%r33, %r14, %r32;
	shl.b32 	%r34, %r33, 3;
	add.s32 	%r6, %r5, %r34;
	shl.b32 	%r35, %r1, 8;
	add.s32 	%r36, %r31, %r35;
	shl.b32 	%r37, %r2, 3;
	add.s32 	%r7, %r36, %r37;
	mad.lo.s32 	%r38, %r13, %r2, %r1;
	mul.wide.u32 	%rd10, %r38, 8;
	add.s64 	%rd2, %rd1, %rd10;
	setp.lt.u32 	%p7, %r2, %r13;
	shl.b32 	%r39, %r2, 8;
	mov.u32 	%r40, _ZZ43_cupy_channelizer_32x32_complex64_complex64E3s_h;
	add.s32 	%r41, %r40, %r39;
	shl.b32 	%r42, %r1, 3;
	add.s32 	%r8, %r41, %r42;
	add.s32 	%r43, %r31, %r39;
	add.s32 	%r9, %r43, %r42;
	setp.eq.s32 	%p8, %r1, 0;
	and.pred  	%p2, %p8, %p7;
	mov.u32 	%r10, %ntid.x;
	cvta.to.global.u64 	%rd3, %rd5;
	not.pred 	%p25, %p2;
$L__BB9_5:
	setp.lt.u32 	%p9, %r70, %r14;
	@%p9 bra 	$L__BB9_8;
	@%p5 bra 	$L__BB9_11;
	add.s32 	%r44, %r4, %r70;
	mad.lo.s32 	%r45, %r44, %r13, %r1;
	mul.wide.u32 	%rd11, %r45, 8;
	add.s64 	%rd12, %rd1, %rd11;
	ld.global.nc.v2.f32 	{%f9, %f10}, [%rd12];
	neg.f32 	%f11, %f10;
	st.shared.v2.f32 	[%r6], {%f9, %f11};
	bra.uni 	$L__BB9_11;
$L__BB9_8:
	setp.ge.u32 	%p11, %r1, %r13;
	setp.lt.u32 	%p12, %r70, %r2;
	or.pred  	%p13, %p11, %p12;
	@%p13 bra 	$L__BB9_10;
	ld.global.nc.v2.f32 	{%f13, %f14}, [%rd2];
	neg.f32 	%f15, %f14;
	sub.s32 	%r46, %r70, %r2;
	shl.b32 	%r47, %r46, 3;
	add.s32 	%r48, %r5, %r47;
	st.shared.v2.f32 	[%r48], {%f13, %f15};
	bra.uni 	$L__BB9_11;
$L__BB9_10:
	mov.f32 	%f12, 0f00000000;
	st.shared.v2.f32 	[%r7], {%f12, %f12};
$L__BB9_11:
	setp.ge.u32 	%p14, %r2, %r13;
	bar.sync 	0;
	mov.f32 	%f44, 0f00000000;
	mov.f32 	%f45, %f44;
	@%p14 bra 	$L__BB9_13;
	ld.shared.v2.f32 	{%f17, %f18}, [%r8];
	ld.shared.v2.f32 	{%f19, %f20}, [%r9];
	mul.f32 	%f21, %f17, %f19;
	mul.f32 	%f22, %f18, %f20;
	sub.f32 	%f23, %f21, %f22;
	mul.f32 	%f24, %f18, %f19;
	fma.rn.f32 	%f25, %f20, %f17, %f24;
	mov.b32 	%r49, %f23;
	shfl.sync.bfly.b32	%r50|%p15, %r49, 16, 31, -1;
	mov.b32 	%f26, %r50;
	add.f32 	%f27, %f23, %f26;
	mov.b32 	%r51, %f27;
	shfl.sync.bfly.b32	%r52|%p16, %r51, 8, 31, -1;
	mov.b32 	%f28, %r52;
	add.f32 	%f29, %f27, %f28;
	mov.b32 	%r53, %f29;
	shfl.sync.bfly.b32	%r54|%p17, %r53, 4, 31, -1;
	mov.b32 	%f30, %r54;
	add.f32 	%f31, %f29, %f30;
	mov.b32 	%r55, %f31;
	shfl.sync.bfly.b32	%r56|%p18, %r55, 2, 31, -1;
	mov.b32 	%f32, %r56;
	add.f32 	%f33, %f31, %f32;
	mov.b32 	%r57, %f33;
	shfl.sync.bfly.b32	%r58|%p19, %r57, 1, 31, -1;
	mov.b32 	%f34, %r58;
	add.f32 	%f44, %f33, %f34;
	mov.b32 	%r59, %f25;
	shfl.sync.bfly.b32	%r60|%p20, %r59, 16, 31, -1;
	mov.b32 	%f35, %r60;
	add.f32 	%f36, %f25, %f35;
	mov.b32 	%r61, %f36;
	shfl.sync.bfly.b32	%r62|%p21, %r61, 8, 31, -1;
	mov.b32 	%f37, %r62;
	add.f32 	%f38, %f36, %f37;
	mov.b32 	%r63, %f38;
	shfl.sync.bfly.b32	%r64|%p22, %r63, 4, 31, -1;
	mov.b32 	%f39, %r64;
	add.f32 	%f40, %f38, %f39;
	mov.b32 	%r65, %f40;
	shfl.sync.bfly.b32	%r66|%p23, %r65, 2, 31, -1;
	mov.b32 	%f41, %r66;
	add.f32 	%f42, %f40, %f41;
	mov.b32 	%r67, %f42;
	shfl.sync.bfly.b32	%r68|%p24, %r67, 1, 31, -1;
	mov.b32 	%f43, %r68;
	add.f32 	%f45, %f42, %f43;
$L__BB9_13:
	@%p25 bra 	$L__BB9_15;
	mad.lo.s32 	%r69, %r70, %r13, %r2;
	mul.wide.u32 	%rd13, %r69, 8;
	add.s64 	%rd14, %rd3, %rd13;
	st.global.v2.f32 	[%rd14], {%f44, %f45};
$L__BB9_15:
	add.s32 	%r70, %r70, %r10;
	setp.lt.u32 	%p26, %r70, %r15;
	@%p26 bra 	$L__BB9_5;
$L__BB9_16:
	ret;

}
	// .globl	_cupy_channelizer_32x32_float64_complex128
.visible .entry _cupy_channelizer_32x32_float64_complex128(
	.param .u32 _cupy_channelizer_32x32_float64_complex128_param_0,
	.param .u32 _cupy_channelizer_32x32_float64_complex128_param_1,
	.param .u32 _cupy_channelizer_32x32_float64_complex128_param_2,
	.param .u64 .ptr .align 1 _cupy_channelizer_32x32_float64_complex128_param_3,
	.param .u64 .ptr .align 1 _cupy_channelizer_32x32_float64_complex128_param_4,
	.param .u64 .ptr .align 1 _cupy_channelizer_32x32_float64_complex128_param_5
)
.maxntid 1024
{
	.reg .pred 	%p<27>;
	.reg .b32 	%r<71>;
	.reg .b64 	%rd<17>;
	.reg .b64 	%fd<21>;
	// demoted variable
	.shared .align 8 .b8 _ZZ42_cupy_channelizer_32x32_float64_complex128E3s_h[8192];
	// demoted variable
	.shared .align 8 .b8 _ZZ42_cupy_channelizer_32x32_float64_complex128E5s_reg[8192];
	ld.param.u32 	%r13, [_cupy_channelizer_32x32_float64_complex128_param_0];
	ld.param.u32 	%r14, [_cupy_channelizer_32x32_float64_complex128_param_1];
	ld.param.u32 	%r15, [_cupy_channelizer_32x32_float64_complex128_param_2];
	ld.param.u64 	%rd6, [_cupy_channelizer_32x32_float64_complex128_param_3];
	ld.param.u64 	%rd4, [_cupy_channelizer_32x32_float64_complex128_param_4];
	ld.param.u64 	%rd5, [_cupy_channelizer_32x32_float64_complex128_param_5];
	cvta.to.global.u64 	%rd1, %rd6;
	mov.u32 	%r1, %tid.x;
	mov.u32 	%r2, %tid.y;
	setp.lt.u32 	%p3, %r1, %r13;
	setp.lt.u32 	%p4, %r2, %r14;
	and.pred  	%p1, %p3, %p4;
	not.pred 	%p5, %p1;
	@%p5 bra 	$L__BB10_2;
	cvta.to.global.u64 	%rd8, %rd4;
	mad.lo.s32 	%r21, %r13, %r2, %r1;
	mul.wide.u32 	%rd9, %r21, 8;
	add.s64 	%rd10, %rd8, %rd9;
	ld.global.nc.f64 	%fd3, [%rd10];
	shl.b32 	%r22, %r1, 8;
	mov.u32 	%r23, _ZZ42_cupy_channelizer_32x32_float64_complex128E3s_h;
	add.s32 	%r24, %r23, %r22;
	shl.b32 	%r25, %r2, 3;
	add.s32 	%r26, %r24, %r25;
	st.shared.f64 	[%r26], %fd3;
	bra.uni 	$L__BB10_3;
$L__BB10_2:
	shl.b32 	%r16, %r1, 8;
	mov.u32 	%r17, _ZZ42_cupy_channelizer_32x32_float64_complex128E3s_h;
	add.s32 	%r18, %r17, %r16;
	shl.b32 	%r19, %r2, 3;
	add.s32 	%r20, %r18, %r19;
	mov.b64 	%rd7, 0;
	st.shared.u64 	[%r20], %rd7;
$L__BB10_3:
	mov.u32 	%r70, %ctaid.x;
	setp.ge.u32 	%p6, %r70, %r15;
	@%p6 bra 	$L__BB10_16;
	sub.s32 	%r27, %r2, %r14;
	add.s32 	%r4, %r27, 1;
	not.b32 	%r28, %r1;
	add.s32 	%r29, %r13, %r28;
	shl.b32 	%r30, %r29, 8;
	mov.u32 	%r31, _ZZ42_cupy_channelizer_32x32_float64_complex128E5s_reg;
	add.s32 	%r5, %r31, %r30;
	not.b32 	%r32, %r2;
	add.s32 	%r33, %r14, %r32;
	shl.b32 	%r34, %r33, 3;
	add.s32 	%r6, %r5, %r34;
	shl.b32 	%r35, %r1, 8;
	add.s32 	%r36, %r31, %r35;
	shl.b32 	%r37, %r2, 3;
	add.s32 	%r7, %r36, %r37;
	mad.lo.s32 	%r38, %r13, %r2, %r1;
	mul.wide.u32 	%rd11, %r38, 8;
	add.s64 	%rd2, %rd1, %rd11;
	setp.lt.u32 	%p7, %r2, %r13;
	shl.b32 	%r39, %r2, 8;
	mov.u32 	%r40, _ZZ42_cupy_channelizer_32x32_float64_complex128E3s_h;
	add.s32 	%r41, %r40, %r39;
	shl.b32 	%r42, %r1, 3;
	add.s32 	%r8, %r41, %r42;
	add.s32 	%r43, %r31, %r39;
	add.s32 	%r9, %r43, %r42;
	setp.eq.s32 	%p8, %r1, 0;
	and.pred  	%p2, %p8, %p7;
	mov.u32 	%r10, %ntid.x;
	cvta.to.global.u64 	%rd3, %rd5;
	not.pred 	%p25, %p2;
$L__BB10_5:
	setp.lt.u32 	%p9, %r70, %r14;
	@%p9 bra 	$L__BB10_8;
	@%p5 bra 	$L__BB10_11;
	add.s32 	%r44, %r4, %r70;
	mad.lo.s32 	%r45, %r44, %r13, %r1;
	mul.wide.u32 	%rd12, %r45, 8;
	add.s64 	%rd13, %rd1, %rd12;
	ld.global.nc.f64 	%fd4, [%rd13];
	st.shared.f64 	[%r6], %fd4;
	bra.uni 	$L__BB10_11;
$L__BB10_8:
	setp.ge.u32 	%p11, %r1, %r13;
	setp.lt.u32 	%p12, %r70, %r2;
	or.pred  	%p13, %p11, %p12;
	@%p13 bra 	$L__BB10_10;
	ld.global.nc.f64 	%fd5, [%rd2];
	sub.s32 	%r46, %r70, %r2;
	shl.b32 	%r47, %r46, 3;
	add.s32 	%r48, %r5, %r47;
	st.shared.f64 	[%r48], %fd5;
	bra.uni 	$L__BB10_11;
$L__BB10_10:
	mov.b64 	%rd14, 0;
	st.shared.u64 	[%r7], %rd14;
$L__BB10_11:
	setp.ge.u32 	%p14, %r2, %r13;
	bar.sync 	0;
	mov.f64 	%fd20, 0d0000000000000000;
	@%p14 bra 	$L__BB10_13;
	ld.shared.f64 	%fd17, [%r8];
	ld.shared.f64 	%fd18, [%r9];
	mul.f64 	%fd7, %fd17, %fd18;
	// begin inline asm
	mov.b64 {%r49,%r50}, %fd7;
	// end inline asm
	shfl.sync.bfly.b32	%r52|%p15, %r50, 16, 31, -1;
	shfl.sync.bfly.b32	%r51|%p16, %r49, 16, 31, -1;
	// begin inline asm
	mov.b64 %fd8, {%r51,%r52};
	// end inline asm
	add.f64 	%fd9, %fd7, %fd8;
	// begin inline asm
	mov.b64 {%r53,%r54}, %fd9;
	// end inline asm
	shfl.sync.bfly.b32	%r56|%p17, %r54, 8, 31, -1;
	shfl.sync.bfly.b32	%r55|%p18, %r53, 8, 31, -1;
	// begin inline asm
	mov.b64 %fd10, {%r55,%r56};
	// end inline asm
	add.f64 	%fd11, %fd9, %fd10;
	// begin inline asm
	mov.b64 {%r57,%r58}, %fd11;
	// end inline asm
	shfl.sync.bfly.b32	%r60|%p19, %r58, 4, 31, -1;
	shfl.sync.bfly.b32	%r59|%p20, %r57, 4, 31, -1;
	// begin inline asm
	mov.b64 %fd12, {%r59,%r60};
	// end inline asm
	add.f64 	%fd13, %fd11, %fd12;
	// begin inline asm
	mov.b64 {%r61,%r62}, %fd13;
	// end inline asm
	shfl.sync.bfly.b32	%r64|%p21, %r62, 2, 31, -1;
	shfl.sync.bfly.b32	%r63|%p22, %r61, 2, 31, -1;
	// begin inline asm
	mov.b64 %fd14, {%r63,%r64};
	// end inline asm
	add.f64 	%fd15, %fd13, %fd14;
	// begin inline asm
	mov.b64 {%r65,%r66}, %fd15;
	// end inline asm
	shfl.sync.bfly.b32	%r68|%p23, %r66, 1, 31, -1;
	shfl.sync.bfly.b32	%r67|%p24, %r65, 1, 31, -1;
	// begin inline asm
	mov.b64 %fd16, {%r67,%r68};
	// end inline asm
	add.f64 	%fd20, %fd15, %fd16;
$L__BB10_13:
	@%p25 bra 	$L__BB10_15;
	mad.lo.s32 	%r69, %r70, %r13, %r2;
	mul.wide.u32 	%rd15, %r69, 16;
	add.s64 	%rd16, %rd3, %rd15;
	mov.f64 	%fd19, 0d0000000000000000;
	st.global.v2.f64 	[%rd16], {%fd20, %fd19};
$L__BB10_15:
	add.s32 	%r70, %r70, %r10;
	setp.lt.u32 	%p26, %r70, %r15;
	@%p26 bra 	$L__BB10_5;
$L__BB10_16:
	ret;

}
	// .globl	_cupy_channelizer_32x32_complex128_complex128
.visible .entry _cupy_channelizer_32x32_complex128_complex128(
	.param .u32 _cupy_channelizer_32x32_complex128_complex128_param_0,
	.param .u32 _cupy_channelizer_32x32_complex128_complex128_param_1,
	.param .u32 _cupy_channelizer_32x32_complex128_complex128_param_2,
	.param .u64 .ptr .align 1 _cupy_channelizer_32x32_complex128_complex128_param_3,
	.param .u64 .ptr .align 1 _cupy_channelizer_32x32_complex128_complex128_param_4,
	.param .u64 .ptr .align 1 _cupy_channelizer_32x32_complex128_complex128_param_5
)
.maxntid 1024
{
	.reg .pred 	%p<37>;
	.reg .b32 	%r<92>;
	.reg .b64 	%rd<15>;
	.reg .b64 	%fd<46>;
	// demoted variable
	.shared .align 16 .b8 _ZZ45_cupy_channelizer_32x32_complex128_complex128E3s_h[16384];
	// demoted variable
	.shared .align 16 .b8 _ZZ45_cupy_channelizer_32x32_complex128_complex128E5s_reg[16384];
	ld.param.u32 	%r12, [_cupy_channelizer_32x32_complex128_complex128_param_0];
	ld.param.u32 	%r13, [_cupy_channelizer_32x32_complex128_complex128_param_1];
	ld.param.u32 	%r14, [_cupy_channelizer_32x32_complex128_complex128_param_2];
	ld.param.u64 	%rd6, [_cupy_channelizer_32x32_complex128_complex128_param_3];
	ld.param.u64 	%rd4, [_cupy_channelizer_32x32_complex128_complex128_param_4];
	ld.param.u64 	%rd5, [_cupy_channelizer_32x32_complex128_complex128_param_5];
	cvta.to.global.u64 	%rd1, %rd6;
	mov.u32 	%r1, %tid.x;
	mov.u32 	%r2, %tid.y;
	setp.lt.u32 	%p3, %r1, %r12;
	setp.lt.u32 	%p4, %r2, %r13;
	and.pred  	%p1, %p3, %p4;
	not.pred 	%p5, %p1;
	@%p5 bra 	$L__BB11_2;
	cvta.to.global.u64 	%rd7, %rd4;
	mad.lo.s32 	%r20, %r12, %r2, %r1;
	mul.wide.u32 	%rd8, %r20, 16;
	add.s64 	%rd9, %rd7, %rd8;
	ld.global.nc.v2.f64 	{%fd6, %fd7}, [%rd9];
	neg.f64 	%fd8, %fd7;
	shl.b32 	%r21, %r1, 9;
	mov.u32 	%r22, _ZZ45_cupy_channelizer_32x32_complex128_complex128E3s_h;
	add.s32 	%r23, %r22, %r21;
	shl.b32 	%r24, %r2, 4;
	add.s32 	%r25, %r23, %r24;
	st.shared.v2.f64 	[%r25], {%fd6, %fd8};
	bra.uni 	$L__BB11_3;
$L__BB11_2:
	shl.b32 	%r15, %r1, 9;
	mov.u32 	%r16, _ZZ45_cupy_channelizer_32x32_complex128_complex128E3s_h;
	add.s32 	%r17, %r16, %r15;
	shl.b32 	%r18, %r2, 4;
	add.s32 	%r19, %r17, %r18;
	mov.f64 	%fd5, 0d0000000000000000;
	st.shared.v2.f64 	[%r19], {%fd5, %fd5};
$L__BB11_3:
	mov.u32 	%r91, %ctaid.x;
	setp.ge.u32 	%p6, %r91, %r14;
	@%p6 bra 	$L__BB11_16;
	sub.s32 	%r26, %r2, %r13;
	add.s32 	%r4, %r26, 1;
	not.b32 	%r27, %r1;
	add.s32 	%r28, %r12, %r27;
	shl.b32 	%r29, %r28, 9;
	mov.u32 	%r30, _ZZ45_cupy_channelizer_32x32_complex128_complex128E5s_reg;
	add.s32 	%r5, %r30, %r29;
	not.b32 	%r31, %r2;
	add.s32 	%r32, %r13, %r31;
	shl.b32 	%r33, %r32, 4;
	add.s32 	%r6, %r5, %r33;
	mad.lo.s32 	%r34, %r12, %r2, %r1;
	mul.wide.u32 	%rd10, %r34, 16;
	add.s64 	%rd2, %rd1, %rd10;
	setp.lt.u32 	%p7, %r2, %r12;
	shl.b32 	%r35, %r2, 9;
	mov.u32 	%r36, _ZZ45_cupy_channelizer_32x32_complex128_complex128E3s_h;
	add.s32 	%r37, %r36, %r35;
	shl.b32 	%r38, %r1, 4;
	add.s32 	%r7, %r37, %r38;
	add.s32 	%r39, %r30, %r35;
	add.s32 	%r8, %r39, %r38;
	setp.eq.s32 	%p8, %r1, 0;
	and.pred  	%p2, %p8, %p7;
	mov.u32 	%r9, %ntid.x;
	cvta.to.global.u64 	%rd3, %rd5;
	not.pred 	%p35, %p2;
$L__BB11_5:
	setp.lt.u32 	%p9, %r91, %r13;
	@%p9 bra 	$L__BB11_8;
	@%p5 bra 	$L__BB11_11;
	add.s32 	%r40, %r4, %r91;
	mad.lo.s32 	%r41, %r40, %r12, %r1;
	mul.wide.u32 	%rd11, %r41, 16;
	add.s64 	%rd12, %rd1, %rd11;
	ld.global.nc.v2.f64 	{%fd9, %fd10}, [%rd12];
	neg.f64 	%fd11, %fd10;
	st.shared.v2.f64 	[%r6], {%fd9, %fd11};
	bra.uni 	$L__BB11_11;
$L__BB11_8:
	setp.ge.u32 	%p11, %r1, %r12;
	setp.lt.u32 	%p12, %r91, %r2;
	or.pred  	%p13, %p11, %p12;
	@%p13 bra 	$L__BB11_10;
	ld.global.nc.v2.f64 	{%fd13, %fd14}, [%rd2];
	neg.f64 	%fd15, %fd14;
	sub.s32 	%r47, %r91, %r2;
	shl.b32 	%r48, %r47, 4;
	add.s32 	%r49, %r5, %r48;
	st.shared.v2.f64 	[%r49], {%fd13, %fd15};
	bra.uni 	$L__BB11_11;
$L__BB11_10:
	shl.b32 	%r42, %r1, 9;
	mov.u32 	%r43, _ZZ45_cupy_channelizer_32x32_complex128_complex128E5s_reg;
	add.s32 	%r44, %r43, %r42;
	shl.b32 	%r45, %r2, 4;
	add.s32 	%r46, %r44, %r45;
	mov.f64 	%fd12, 0d0000000000000000;
	st.shared.v2.f64 	[%r46], {%fd12, %fd12};
$L__BB11_11:
	setp.ge.u32 	%p14, %r2, %r12;
	bar.sync 	0;
	mov.f64 	%fd44, 0d0000000000000000;
	mov.f64 	%fd45, %fd44;
	@%p14 bra 	$L__BB11_13;
	ld.shared.v2.f64 	{%fd37, %fd38}, [%r7];
	ld.shared.v2.f64 	{%fd39, %fd40}, [%r8];
	mul.f64 	%fd41, %fd37, %fd39;
	mul.f64 	%fd42, %fd38, %fd40;
	sub.f64 	%fd17, %fd41, %fd42;
	mul.f64 	%fd43, %fd38, %fd39;
	fma.rn.f64 	%fd27, %fd40, %fd37, %fd43;
	// begin inline asm
	mov.b64 {%r50,%r51}, %fd17;
	// end inline asm
	shfl.sync.bfly.b32	%r53|%p15, %r51, 16, 31, -1;
	shfl.sync.bfly.b32	%r52|%p16, %r50, 16, 31, -1;
	// begin inline asm
	mov.b64 %fd18, {%r52,%r53};
	// end inline asm
	add.f64 	%fd19, %fd17, %fd18;
	// begin inline asm
	mov.b64 {%r54,%r55}, %fd19;
	// end inline asm
	shfl.sync.bfly.b32	%r57|%p17, %r55, 8, 31, -1;
	shfl.sync.bfly.b32	%r56|%p18, %r54, 8, 31, -1;
	// begin inline asm
	mov.b64 %fd20, {%r56,%r57};
	// end inline asm
	add.f64 	%fd21, %fd19, %fd20;
	// begin inline asm
	mov.b64 {%r58,%r59}, %fd21;
	// end inline asm
	shfl.sync.bfly.b32	%r61|%p19, %r59, 4, 31, -1;
	shfl.sync.bfly.b32	%r60|%p20, %r58, 4, 31, -1;
	// begin inline asm
	mov.b64 %fd22, {%r60,%r61};
	// end inline asm
	add.f64 	%fd23, %fd21, %fd22;
	// begin inline asm
	mov.b64 {%r62,%r63}, %fd23;
	// end inline asm
	shfl.sync.bfly.b32	%r65|%p21, %r63, 2, 31, -1;
	shfl.sync.bfly.b32	%r64|%p22, %r62, 2, 31, -1;
	// begin inline asm
	mov.b64 %fd24, {%r64,%r65};
	// end inline asm
	add.f64 	%fd25, %fd23, %fd24;
	// begin inline asm
	mov.b64 {%r66,%r67}, %fd25;
	// end inline asm
	shfl.sync.bfly.b32	%r69|%p23, %r67, 1, 31, -1;
	shfl.sync.bfly.b32	%r68|%p24, %r66, 1, 31, -1;
	// begin inline asm
	mov.b64 %fd26, {%r68,%r69};
	// end inline asm
	add.f64 	%fd44, %fd25, %fd26;
	// begin inline asm
	mov.b64 {%r70,%r71}, %fd27;
	// end inline asm
	shfl.sync.bfly.b32	%r73|%p25, %r71, 16, 31, -1;
	shfl.sync.bfly.b32	%r72|%p26, %r70, 16, 31, -1;
	// begin inline asm
	mov.b64 %fd28, {%r72,%r73};
	// end inline asm
	add.f64 	%fd29, %fd27, %fd28;
	// begin inline asm
	mov.b64 {%r74,%r75}, %fd29;
	// end inline asm
	shfl.sync.bfly.b32	%r77|%p27, %r75, 8, 31, -1;
	shfl.sync.bfly.b32	%r76|%p28, %r74, 8, 31, -1;
	// begin inline asm
	mov.b64 %fd30, {%r76,%r77};
	// end inline asm
	add.f64 	%fd31, %fd29, %fd30;
	// begin inline asm
	mov.b64 {%r78,%r79}, %fd31;
	// end inline asm
	shfl.sync.bfly.b32	%r81|%p29, %r79, 4, 31, -1;
	shfl.sync.bfly.b32	%r80|%p30, %r78, 4, 31, -1;
	// begin inline asm
	mov.b64 %fd32, {%r80,%r81};
	// end inline asm
	add.f64 	%fd33, %fd31, %fd32;
	// begin inline asm
	mov.b64 {%r82,%r83}, %fd33;
	// end inline asm
	shfl.sync.bfly.b32	%r85|%p31, %r83, 2, 31, -1;
	shfl.sync.bfly.b32	%r84|%p32, %r82, 2, 31, -1;
	// begin inline asm
	mov.b64 %fd34, {%r84,%r85};
	// end inline asm
	add.f64 	%fd35, %fd33, %fd34;
	// begin inline asm
	mov.b64 {%r86,%r87}, %fd35;
	// end inline asm
	shfl.sync.bfly.b32	%r89|%p33, %r87, 1, 31, -1;
	shfl.sync.bfly.b32	%r88|%p34, %r86, 1, 31, -1;
	// begin inline asm
	mov.b64 %fd36, {%r88,%r89};
	// end inline asm
	add.f64 	%fd45, %fd35, %fd36;
$L__BB11_13:
	@%p35 bra 	$L__BB11_15;
	mad.lo.s32 	%r90, %r91, %r12, %r2;
	mul.wide.u32 	%rd13, %r90, 16;
	add.s64 	%rd14, %rd3, %rd13;
	st.global.v2.f64 	[%rd14], {%fd44, %fd45};
$L__BB11_15:
	add.s32 	%r91, %r91, %r9;
	setp.lt.u32 	%p36, %r91, %r14;
	@%p36 bra 	$L__BB11_5;
$L__BB11_16:
	ret;

}


// ===== COMPILED SASS (sm_100) =====

	.target	sm_100

	.elftype	@"ET_EXEC"


//--------------------- .note.nv.tkinfo           --------------------------
	.section	.note.nv.tkinfo,"",@"SHT_NOTE"
	.sectionflags	@"SHF_NOTE_NV_TKINFO"
	.tkinfo
        /*0018*/ 	.word	0x00000002
        /*0030*/ 	.string	""
        /*0030*/ 	.string	"ptxas"
        /*0030*/ 	.string	"Cuda compilation tools, release 13.0, V13.0.88"
        /*0030*/ 	.string	"Build cuda_13.0.r13.0/compiler.36424714_0"
        /*0030*/ 	.string	"-arch sm_100 -m 64 "



//--------------------- .note.nv.cuinfo           --------------------------
	.section	.note.nv.cuinfo,"",@"SHT_NOTE"
	.sectionflags	@"SHF_NOTE_NV_CUINFO"
        /*0018*/ 	.short	0x0002
        /*001a*/ 	.short	0x0064
        /*001c*/ 	.short	0x0082
	.zero		2


//--------------------- .nv.info                  --------------------------
	.section	.nv.info,"",@"SHT_CUDA_INFO"
	.align	4


	//----- nvinfo : EIATTR_REGCOUNT
	.align		4
        /*0000*/ 	.byte	0x04, 0x2f
        /*0002*/ 	.short	(.L_29 - .L_28)
	.align		4
.L_28:
        /*0004*/ 	.word	index@(_cupy_channelizer_8x8_float32_complex64)
        /*0008*/ 	.word	0x00000019


	//----- nvinfo : EIATTR_FRAME_SIZE
	.align		4
.L_29:
        /*000c*/ 	.byte	0x04, 0x11
        /*000e*/ 	.short	(.L_31 - .L_30)
	.align		4
.L_30:
        /*0010*/ 	.word	index@(_cupy_channelizer_8x8_float32_complex64)
        /*0014*/ 	.word	0x00000000


	//----- nvinfo : EIATTR_REGCOUNT
	.align		4
.L_31:
        /*0018*/ 	.byte	0x04, 0x2f
        /*001a*/ 	.short	(.L_33 - .L_32)
	.align		4
.L_32:
        /*001c*/ 	.word	index@(_cupy_channelizer_8x8_complex64_complex64)
        /*0020*/ 	.word	0x0000001f


	//----- nvinfo : EIATTR_FRAME_SIZE
	.align		4
.L_33:
        /*0024*/ 	.byte	0x04, 0x11
        /*0026*/ 	.short	(.L_35 - .L_34)
	.align		4
.L_34:
        /*0028*/ 	.word	index@(_cupy_channelizer_8x8_complex64_complex64)
        /*002c*/ 	.word	0x00000000


	//----- nvinfo : EIATTR_REGCOUNT
	.align		4
.L_35:
        /*0030*/ 	.byte	0x04, 0x2f
        /*0032*/ 	.short	(.L_37 - .L_36)
	.align		4
.L_36:
        /*0034*/ 	.word	index@(_cupy_channelizer_8x8_float64_complex128)
        /*0038*/ 	.word	0x0000001d


	//----- nvinfo : EIATTR_FRAME_SIZE
	.align		4
.L_37:
        /*003c*/ 	.byte	0x04, 0x11
        /*003e*/ 	.short	(.L_39 - .L_38)
	.align		4
.L_38:
        /*0040*/ 	.word	index@(_cupy_channelizer_8x8_float64_complex128)
        /*0044*/ 	.word	0x00000000


	//----- nvinfo : EIATTR_REGCOUNT
	.align		4
.L_39:
        /*0048*/ 	.byte	0x04, 0x2f
        /*004a*/ 	.short	(.L_41 - .L_40)
	.align		4
.L_40:
        /*004c*/ 	.word	index@(_cupy_channelizer_8x8_complex128_complex128)
        /*0050*/ 	.word	0x00000020


	//----- nvinfo : EIATTR_FRAME_SIZE
	.align		4
.L_41:
        /*0054*/ 	.byte	0x04, 0x11
        /*0056*/ 	.short	(.L_43 - .L_42)
	.align		4
.L_42:
        /*0058*/ 	.word	index@(_cupy_channelizer_8x8_complex128_complex128)
        /*005c*/ 	.word	0x00000000


	//----- nvinfo : EIATTR_REGCOUNT
	.align		4
.L_43:
        /*0060*/ 	.byte	0x04, 0x2f
        /*0062*/ 	.short	(.L_45 - .L_44)
	.align		4
.L_44:
        /*0064*/ 	.word	index@(_cupy_channelizer_16x16_float32_complex64)
        /*0068*/ 	.word	0x0000001b


	//----- nvinfo : EIATTR_FRAME_SIZE
	.align		4
.L_45:
        /*006c*/ 	.byte	0x04, 0x11
        /*006e*/ 	.short	(.L_47 - .L_46)
	.align		4
.L_46:
        /*0070*/ 	.word	index@(_cupy_channelizer_16x16_float32_complex64)
        /*0074*/ 	.word	0x00000000


	//----- nvinfo : EIATTR_REGCOUNT
	.align		4
.L_47:
        /*0078*/ 	.byte	0x04, 0x2f
        /*007a*/ 	.short	(.L_49 - .L_48)
	.align		4
.L_48:
        /*007c*/ 	.word	index@(_cupy_channelizer_16x16_complex64_complex64)
        /*0080*/ 	.word	0x0000001f


	//----- nvinfo : EIATTR_FRAME_SIZE
	.align		4
.L_49:
        /*0084*/ 	.byte	0x04, 0x11
        /*0086*/ 	.short	(.L_51 - .L_50)
	.align		4
.L_50:
        /*0088*/ 	.word	index@(_cupy_channelizer_16x16_complex64_complex64)
        /*008c*/ 	.word	0x00000000


	//----- nvinfo : EIATTR_REGCOUNT
	.align		4
.L_51:
        /*0090*/ 	.byte	0x04, 0x2f
        /*0092*/ 	.short	(.L_53 - .L_52)
	.align		4
.L_52:
        /*0094*/ 	.word	index@(_cupy_channelizer_16x16_float64_complex128)
        /*0098*/ 	.word	0x0000001d


	//----- nvinfo : EIATTR_FRAME_SIZE
	.align		4
.L_53:
        /*009c*/ 	.byte	0x04, 0x11
        /*009e*/ 	.short	(.L_55 - .L_54)
	.align		4
.L_54:
        /*00a0*/ 	.word	index@(_cupy_channelizer_16x16_float64_complex128)
        /*00a4*/ 	.word	0x00000000


	//----- nvinfo : EIATTR_REGCOUNT
	.align		4
.L_55:
        /*00a8*/ 	.byte	0x04, 0x2f
        /*00aa*/ 	.short	(.L_57 - .L_56)
	.align		4
.L_56:
        /*00ac*/ 	.word	index@(_cupy_channelizer_16x16_complex128_complex128)
        /*00b0*/ 	.word	0x00000020


	//----- nvinfo : EIATTR_FRAME_SIZE
	.align		4
.L_57:
        /*00b4*/ 	.byte	0x04, 0x11
        /*00b6*/ 	.short	(.L_59 - .L_58)
	.align		4
.L_58:
        /*00b8*/ 	.word	index@(_cupy_channelizer_16x16_complex128_complex128)
        /*00bc*/ 	.word	0x00000000


	//----- nvinfo : EIATTR_REGCOUNT
	.align		4
.L_59:
        /*00c0*/ 	.byte	0x04, 0x2f
        /*00c2*/ 	.short	(.L_61 - .L_60)
	.align		4
.L_60:
        /*00c4*/ 	.word	index@(_cupy_channelizer_32x32_float32_complex64)
        /*00c8*/ 	.word	0x0000001a


	//----- nvinfo : EIATTR_FRAME_SIZE
	.align		4
.L_61:
        /*00cc*/ 	.byte	0x04, 0x11
        /*00ce*/ 	.short	(.L_63 - .L_62)
	.align		4
.L_62:
        /*00d0*/ 	.word	index@(_cupy_channelizer_32x32_float32_complex64)
        /*00d4*/ 	.word	0x00000000


	//----- nvinfo : EIATTR_REGCOUNT
	.align		4
.L_63:
        /*00d8*/ 	.byte	0x04, 0x2f
        /*00da*/ 	.short	(.L_65 - .L_64)
	.align		4
.L_64:
        /*00dc*/ 	.word	index@(_cupy_channelizer_32x32_complex64_complex64)
        /*00e0*/ 	.word	0x0000001f


	//----- nvinfo : EIATTR_FRAME_SIZE
	.align		4
.L_65:
        /*00e4*/ 	.byte	0x04, 0x11
        /*00e6*/ 	.short	(.L_67 - .L_66)
	.align		4
.L_66:
        /*00e8*/ 	.word	index@(_cupy_channelizer_32x32_complex64_complex64)
        /*00ec*/ 	.word	0x00000000


	//----- nvinfo : EIATTR_REGCOUNT
	.align		4
.L_67:
        /*00f0*/ 	.byte	0x04, 0x2f
        /*00f2*/ 	.short	(.L_69 - .L_68)
	.align		4
.L_68:
        /*00f4*/ 	.word	index@(_cupy_channelizer_32x32_float64_complex128)
        /*00f8*/ 	.word	0x0000001e


	//----- nvinfo : EIATTR_FRAME_SIZE
	.align		4
.L_69:
        /*00fc*/ 	.byte	0x04, 0x11
        /*00fe*/ 	.short	(.L_71 - .L_70)
	.align		4
.L_70:
        /*0100*/ 	.word	index@(_cupy_channelizer_32x32_float64_complex128)
        /*0104*/ 	.word	0x00000000


	//----- nvinfo : EIATTR_REGCOUNT
	.align		4
.L_71:
        /*0108*/ 	.byte	0x04, 0x2f
        /*010a*/ 	.short	(.L_73 - .L_72)
	.align		4
.L_72:
        /*010c*/ 	.word	index@(_cupy_channelizer_32x32_complex128_complex128)
        /*0110*/ 	.word	0x00000020


	//----- nvinfo : EIATTR_FRAME_SIZE
	.align		4
.L_73:
        /*0114*/ 	.byte	0x04, 0x11
        /*0116*/ 	.short	(.L_75 - .L_74)
	.align		4
.L_74:
        /*0118*/ 	.word	index@(_cupy_channelizer_32x32_complex128_complex128)
        /*011c*/ 	.word	0x00000000


	//----- nvinfo : EIATTR_MIN_STACK_SIZE
	.align		4
.L_75:
        /*0120*/ 	.byte	0x04, 0x12
        /*0122*/ 	.short	(.L_77 - .L_76)
	.align		4
.L_76:
        /*0124*/ 	.word	index@(_cupy_channelizer_32x32_complex128_complex128)
        /*0128*/ 	.word	0x00000000


	//----- nvinfo : EIATTR_MIN_STACK_SIZE
	.align		4
.L_77:
        /*012c*/ 	.byte	0x04, 0x12
        /*012e*/ 	.short	(.L_79 - .L_78)
	.align		4
.L_78:
        /*0130*/ 	.word	index@(_cupy_channelizer_32x32_float64_complex128)
        /*0134*/ 	.word	0x00000000


	//----- nvinfo : EIATTR_MIN_STACK_SIZE
	.align		4
.L_79:
        /*0138*/ 	.byte	0x04, 0x12
        /*013a*/ 	.short	(.L_81 - .L_80)
	.align		4
.L_80:
        /*013c*/ 	.word	index@(_cupy_channelizer_32x32_complex64_complex64)
        /*0140*/ 	.word	0x00000000


	//----- nvinfo : EIATTR_MIN_STACK_SIZE
	.align		4
.L_81:
        /*0144*/ 	.byte	0x04, 0x12
        /*0146*/ 	.short	(.L_83 - .L_82)
	.align		4
.L_82:
        /*0148*/ 	.word	index@(_cupy_channelizer_32x32_float32_complex64)
        /*014c*/ 	.word	0x00000000


	//----- nvinfo : EIATTR_MIN_STACK_SIZE
	.align		4
.L_83:
        /*0150*/ 	.byte	0x04, 0x12
        /*0152*/ 	.short	(.L_85 - .L_84)
	.align		4
.L_84:
        /*0154*/ 	.word	index@(_cupy_channelizer_16x16_complex128_complex128)
        /*0158*/ 	.word	0x00000000


	//----- nvinfo : EIATTR_MIN_STACK_SIZE
	.align		4
.L_85:
        /*015c*/ 	.byte	0x04, 0x12
        /*015e*/ 	.short	(.L_87 - .L_86)
	.align		4
.L_86:
        /*0160*/ 	.word	index@(_cupy_channelizer_16x16_float64_complex128)
        /*0164*/ 	.word	0x00000000


	//----- nvinfo : EIATTR_MIN_STACK_SIZE
	.align		4
.L_87:
        /*0168*/ 	.byte	0x04, 0x12
        /*016a*/ 	.short	(.L_89 - .L_88)
	.align		4
.L_88:
        /*016c*/ 	.word	index@(_cupy_channelizer_16x16_complex64_complex64)
        /*0170*/ 	.word	0x00000000


	//----- nvinfo : EIATTR_MIN_STACK_SIZE
	.align		4
.L_89:
        /*0174*/ 	.byte	0x04, 0x12
        /*0176*/ 	.short	(.L_91 - .L_90)
	.align		4
.L_90:
        /*0178*/ 	.word	index@(_cupy_channelizer_16x16_float32_complex64)
        /*017c*/ 	.word	0x00000000


	//----- nvinfo : EIATTR_MIN_STACK_SIZE
	.align		4
.L_91:
        /*0180*/ 	.byte	0x04, 0x12
        /*0182*/ 	.short	(.L_93 - .L_92)
	.align		4
.L_92:
        /*0184*/ 	.word	index@(_cupy_channelizer_8x8_complex128_complex128)
        /*0188*/ 	.word	0x00000000


	//----- nvinfo : EIATTR_MIN_STACK_SIZE
	.align		4
.L_93:
        /*018c*/ 	.byte	0x04, 0x12
        /*018e*/ 	.short	(.L_95 - .L_94)
	.align		4
.L_94:
        /*0190*/ 	.word	index@(_cupy_channelizer_8x8_float64_complex128)
        /*0194*/ 	.word	0x00000000


	//----- nvinfo : EIATTR_MIN_STACK_SIZE
	.align		4
.L_95:
        /*0198*/ 	.byte	0x04, 0x12
        /*019a*/ 	.short	(.L_97 - .L_96)
	.align		4
.L_96:
        /*019c*/ 	.word	index@(_cupy_channelizer_8x8_complex64_complex64)
        /*01a0*/ 	.word	0x00000000


	//----- nvinfo : EIATTR_MIN_STACK_SIZE
	.align		4
.L_97:
        /*01a4*/ 	.byte	0x04, 0x12
        /*01a6*/ 	.short	(.L_99 - .L_98)
	.align		4
.L_98:
        /*01a8*/ 	.word	index@(_cupy_channelizer_8x8_float32_complex64)
        /*01ac*/ 	.word	0x00000000
.L_99:


//--------------------- .nv.compat                --------------------------
	.section	.nv.compat,"",@"SHT_CUDA_COMPAT_INFO"
	.align	4
        /*0000*/ 	.byte	0x02, 0x09, 0x00, 0x00, 0x02, 0x02, 0x01, 0x00, 0x02, 0x05, 0x05, 0x00, 0x03, 0x07, 0x01, 0x01
        /*0010*/ 	.byte	0x02, 0x03, 0x00, 0x00, 0x02, 0x06, 0x01, 0x00, 0x04, 0x0b, 0x08, 0x00, 0x01, 0x00, 0x00, 0x00
        /*0020*/ 	.byte	0x00, 0x00, 0x00, 0x00


//--------------------- .nv.info._cupy_channelizer_32x32_complex128_complex128 --------------------------
	.section	.nv.info._cupy_channelizer_32x32_complex128_complex128,"",@"SHT_CUDA_INFO"
	.sectionflags	@""
	.align	4


	//----- nvinfo : EIATTR_CUDA_API_VERSION
	.align		4
        /*0000*/ 	.byte	0x04, 0x37
        /*0002*/ 	.short	(.L_101 - .L_100)
.L_100:
        /*0004*/ 	.word	0x00000082


	//----- nvinfo : EIATTR_KPARAM_INFO
	.align		4
.L_101:
        /*0008*/ 	.byte	0x04, 0x17
        /*000a*/ 	.short	(.L_103 - .L_102)
.L_102:
        /*000c*/ 	.word	0x00000000
        /*0010*/ 	.short	0x0005
        /*0012*/ 	.short	0x0020
        /*0014*/ 	.byte	0x00, 0xf5, 0x21, 0x00


	//----- nvinfo : EIATTR_KPARAM_INFO
	.align		4
.L_103:
        /*0018*/ 	.byte	0x04, 0x17
        /*001a*/ 	.short	(.L_105 - .L_104)
.L_104:
        /*001c*/ 	.word	0x00000000
        /*0020*/ 	.short	0x0004
        /*0022*/ 	.short	0x0018
        /*0024*/ 	.byte	0x00, 0xf5, 0x21, 0x00


	//----- nvinfo : EIATTR_KPARAM_INFO
	.align		4
.L_105:
        /*0028*/ 	.byte	0x04, 0x17
        /*002a*/ 	.short	(.L_107 - .L_106)
.L_106:
        /*002c*/ 	.word	0x00000000
        /*0030*/ 	.short	0x0003
        /*0032*/ 	.short	0x0010
        /*0034*/ 	.byte	0x00, 0xf5, 0x21, 0x00


	//----- nvinfo : EIATTR_KPARAM_INFO
	.align		4
.L_107:
        /*0038*/ 	.byte	0x04, 0x17
        /*003a*/ 	.short	(.L_109 - .L_108)
.L_108:
        /*003c*/ 	.word	0x00000000
        /*0040*/ 	.short	0x0002
        /*0042*/ 	.short	0x0008
        /*0044*/ 	.byte	0x00, 0xf0, 0x11, 0x00


	//----- nvinfo : EIATTR_KPARAM_INFO
	.align		4
.L_109:
        /*0048*/ 	.byte	0x04, 0x17
        /*004a*/ 	.short	(.L_111 - .L_110)
.L_110:
        /*004c*/ 	.word	0x00000000
        /*0050*/ 	.short	0x0001
        /*0052*/ 	.short	0x0004
        /*0054*/ 	.byte	0x00, 0xf0, 0x11, 0x00


	//----- nvinfo : EIATTR_KPARAM_INFO
	.align		4
.L_111:
        /*0058*/ 	.byte	0x04, 0x17
        /*005a*/ 	.short	(.L_113 - .L_112)
.L_112:
        /*005c*/ 	.word	0x00000000
        /*0060*/ 	.short	0x0000
        /*0062*/ 	.short	0x0000
        /*0064*/ 	.byte	0x00, 0xf0, 0x11, 0x00


	//----- nvinfo : EIATTR_SPARSE_MMA_MASK
	.align		4
.L_113:
        /*0068*/ 	.byte	0x03, 0x50
        /*006a*/ 	.short	0x0000


	//----- nvinfo : EIATTR_MAXREG_COUNT
	.align		4
        /*006c*/ 	.byte	0x03, 0x1b
        /*006e*/ 	.short	0x0040


	//----- nvinfo : EIATTR_NUM_BARRIERS
	.align		4
        /*0070*/ 	.byte	0x02, 0x4c
        /*0072*/ 	.byte	0x01
	.zero		1


	//----- nvinfo : EIATTR_MERCURY_ISA_VERSION
	.align		4
        /*0074*/ 	.byte	0x03, 0x5f
        /*0076*/ 	.short	0x0101


	//----- nvinfo : EIATTR_COOP_GROUP_MASK_REGIDS
	.align		4
        /*0078*/ 	.byte	0x04, 0x29
        /*007a*/ 	.short	(.L_115 - .L_114)


	//   ....[0]....
.L_114:
        /*007c*/ 	.word	0xffffffff


	//   ....[1]....
        /*0080*/ 	.word	0xffffffff


	//   ....[2]....
        /*0084*/ 	.word	0xffffffff


	//   ....[3]....
        /*0088*/ 	.word	0xffffffff


	//   ....[4]....
        /*008c*/ 	.word	0xffffffff


	//   ....[5]....
        /*0090*/ 	.word	0xffffffff


	//   ....[6]....
        /*0094*/ 	.word	0xffffffff


	//   ....[7]....
        /*0098*/ 	.word	0xffffffff


	//   ....[8]....
        /*009c*/ 	.word	0xffffffff


	//   ....[9]....
        /*00a0*/ 	.word	0xffffffff


	//   ....[10]....
        /*00a4*/ 	.word	0xffffffff


	//   ....[11]....
        /*00a8*/ 	.word	0xffffffff


	//   ....[12]....
        /*00ac*/ 	.word	0xffffffff


	//   ....[13]....
        /*00b0*/ 	.word	0xffffffff


	//   ....[14]....
        /*00b4*/ 	.word	0xffffffff


	//   ....[15]....
        /*00b8*/ 	.word	0xffffffff


	//   ....[16]....
        /*00bc*/ 	.word	0xffffffff


	//   ....[17]....
        /*00c0*/ 	.word	0xffffffff


	//   ....[18]....
        /*00c4*/ 	.word	0xffffffff


	//   ....[19]....
        /*00c8*/ 	.word	0xffffffff


	//   ....[20]....
        /*00cc*/ 	.word	0x05000011


	//   ....[21]....
        /*00d0*/ 	.word	0x05000011


	//   ....[22]....
        /*00d4*/ 	.word	0x05000011


	//   ....[23]....
        /*00d8*/ 	.word	0x05000011


	//   ....[24]....
        /*00dc*/ 	.word	0x05000011


	//   ....[25]....
        /*00e0*/ 	.word	0x05000011


	//   ....[26]....
        /*00e4*/ 	.word	0x05000011


	//   ....[27]....
        /*00e8*/ 	.word	0x05000011


	//   ....[28]....
        /*00ec*/ 	.word	0x05000011


	//   ....[29]....
        /*00f0*/ 	.word	0x05000011


	//   ....[30]....
        /*00f4*/ 	.word	0x05000011


	//   ....[31]....
        /*00f8*/ 	.word	0x05000011


	//   ....[32]....
        /*00fc*/ 	.word	0x05000011


	//   ....[33]....
        /*0100*/ 	.word	0x05000011


	//   ....[34]....
        /*0104*/ 	.word	0x05000011


	//   ....[35]....
        /*0108*/ 	.word	0x05000011


	//   ....[36]....
        /*010c*/ 	.word	0x05000011


	//   ....[37]....
        /*0110*/ 	.word	0x05000011


	//   ....[38]....
        /*0114*/ 	.word	0x05000011


	//   ....[39]....
        /*0118*/ 	.word	0x05000011


	//----- nvinfo : EIATTR_COOP_GROUP_INSTR_OFFSETS
	.align		4
.L_115:
        /*011c*/ 	.byte	0x04, 0x28
        /*011e*/ 	.short	(.L_117 - .L_116)


	//   ....[0]....
.L_116:
        /*0120*/ 	.word	0x00000600


	//   ....[1]....
        /*0124*/ 	.word	0x00000610


	//   ....[2]....
        /*0128*/ 	.word	0x00000620


	//   ....[3]....
        /*012c*/ 	.word	0x00000630


	//   ....[4]....
        /*0130*/ 	.word	0x00000650


	//   ....[5]....
        /*0134*/ 	.word	0x00000670


	//   ....[6]....
        /*0138*/ 	.word	0x00000680


	//   ....[7]....
        /*013c*/ 	.word	0x00000690


	//   ....[8]....
        /*0140*/ 	.word	0x000006f0


	//   ....[9]....
        /*0144*/ 	.word	0x00000710


	//   ....[10]....
        /*0148*/ 	.word	0x00000720


	//   ....[11]....
        /*014c*/ 	.word	0x00000730


	//   ....[12]....
        /*0150*/ 	.word	0x00000750


	//   ....[13]....
        /*0154*/ 	.word	0x00000770


	//   ....[14]....
        /*0158*/ 	.word	0x00000780


	//   ....[15]....
        /*015c*/ 	.word	0x00000790


	//   ....[16]....
        /*0160*/ 	.word	0x000007c0


	//   ....[17]....
        /*0164*/ 	.word	0x000007e0


	//   ....[18]....
        /*0168*/ 	.word	0x000007f0


	//   ....[19]....
        /*016c*/ 	.word	0x00000800


	//   ....[20]....
        /*0170*/ 	.word	0x00000940


	//   ....[21]....
        /*0174*/ 	.word	0x00000990


	//   ....[22]....
        /*0178*/ 	.word	0x00000a00


	//   ....[23]....
        /*017c*/ 	.word	0x00000a50


	//   ....[24]....
        /*0180*/ 	.word	0x00000ac0


	//   ....[25]....
        /*0184*/ 	.word	0x00000b10


	//   ....[26]....
        /*0188*/ 	.word	0x00000b80


	//   ....[27]....
        /*018c*/ 	.word	0x00000bd0


	//   ....[28]....
        /*0190*/ 	.word	0x00000c40


	//   ....[29]....
        /*0194*/ 	.word	0x00000c90


	//   ....[30]....
        /*0198*/ 	.word	0x00000d00


	//   ....[31]....
        /*019c*/ 	.word	0x00000d50


	//   ....[32]....
        /*01a0*/ 	.word	0x00000dc0


	//   ....[33]....
        /*01a4*/ 	.word	0x00000e10


	//   ....[34]....
        /*01a8*/ 	.word	0x00000e80


	//   ....[35]....
        /*01ac*/ 	.word	0x00000ed0


	//   ....[36]....
        /*01b0*/ 	.word	0x00000f40


	//   ....[37]....
        /*01b4*/ 	.word	0x00000f90


	//   ....[38]....
        /*01b8*/ 	.word	0x00001020


	//   ....[39]....
        /*01bc*/ 	.word	0x00001070


	//----- nvinfo : EIATTR_VRC_CTA_INIT_COUNT
	.align		4
.L_117:
        /*01c0*/ 	.byte	0x02, 0x4a
	.zero		1
	.zero		1


	//----- nvinfo : EIATTR_EXIT_INSTR_OFFSETS
	.align		4
        /*01c4*/ 	.byte	0x04, 0x1c
        /*01c6*/ 	.short	(.L_119 - .L_118)


	//   ....[0]....
.L_118:
        /*01c8*/ 	.word	0x000001d0


	//   ....[1]....
        /*01cc*/ 	.word	0x000008e0


	//----- nvinfo : EIATTR_MAX_THREADS
	.align		4
.L_119:
        /*01d0*/ 	.byte	0x04, 0x05
        /*01d2*/ 	.short	(.L_121 - .L_120)
.L_120:
        /*01d4*/ 	.word	0x00000400
        /*01d8*/ 	.word	0x00000001
        /*01dc*/ 	.word	0x00000001


	//----- nvinfo : EIATTR_CRS_STACK_SIZE
	.align		4
.L_121:
        /*01e0*/ 	.byte	0x04, 0x1e
        /*01e2*/ 	.short	(.L_123 - .L_122)
.L_122:
        /*01e4*/ 	.word	0x00000000


	//----- nvinfo : EIATTR_CBANK_PARAM_SIZE
	.align		4
.L_123:
        /*01e8*/ 	.byte	0x03, 0x19
        /*01ea*/ 	.short	0x0028


	//----- nvinfo : EIATTR_PARAM_CBANK
	.align		4
        /*01ec*/ 	.byte	0x04, 0x0a
        /*01ee*/ 	.short	(.L_125 - .L_124)
	.align		4
.L_124:
        /*01f0*/ 	.word	index@(.nv.constant0._cupy_channelizer_32x32_complex128_complex128)
        /*01f4*/ 	.short	0x0380
        /*01f6*/ 	.short	0x0028


	//----- nvinfo : EIATTR_SW_WAR
	.align		4
.L_125:
        /*01f8*/ 	.byte	0x04, 0x36
        /*01fa*/ 	.short	(.L_127 - .L_126)
.L_126:
        /*01fc*/ 	.word	0x00000008
.L_127:


//--------------------- .nv.info._cupy_channelizer_32x32_float64_complex128 --------------------------
	.section	.nv.info._cupy_channelizer_32x32_float64_complex128,"",@"SHT_CUDA_INFO"
	.sectionflags	@""
	.align	4


	//----- nvinfo : EIATTR_CUDA_API_VERSION
	.align		4
        /*0000*/ 	.byte	0x04, 0x37
        /*0002*/ 	.short	(.L_129 - .L_128)
.L_128:
        /*0004*/ 	.word	0x00000082


	//----- nvinfo : EIATTR_KPARAM_INFO
	.align		4
.L_129:
        /*0008*/ 	.byte	0x04, 0x17
        /*000a*/ 	.short	(.L_131 - .L_130)
.L_130:
        /*000c*/ 	.word	0x00000000
        /*0010*/ 	.short	0x0005
        /*0012*/ 	.short	0x0020
        /*0014*/ 	.byte	0x00, 0xf5, 0x21, 0x00


	//----- nvinfo : EIATTR_KPARAM_INFO
	.align		4
.L_131:
        /*0018*/ 	.byte	0x04, 0x17
        /*001a*/ 	.short	(.L_133 - .L_132)
.L_132:
        /*001c*/ 	.word	0x00000000
        /*0020*/ 	.short	0x0004
        /*0022*/ 	.short	0x0018
        /*0024*/ 	.byte	0x00, 0xf5, 0x21, 0x00


	//----- nvinfo : EIATTR_KPARAM_INFO
	.align		4
.L_133:
        /*0028*/ 	.byte	0x04, 0x17
        /*002a*/ 	.short	(.L_135 - .L_134)
.L_134:
        /*002c*/ 	.word	0x00000000
        /*0030*/ 	.short	0x0003
        /*0032*/ 	.short	0x0010
        /*0034*/ 	.byte	0x00, 0xf5, 0x21, 0x00


	//----- nvinfo : EIATTR_KPARAM_INFO
	.align		4
.L_135:
        /*0038*/ 	.byte	0x04, 0x17
        /*003a*/ 	.short	(.L_137 - .L_136)
.L_136:
        /*003c*/ 	.word	0x00000000
        /*0040*/ 	.short	0x0002
        /*0042*/ 	.short	0x0008
        /*0044*/ 	.byte	0x00, 0xf0, 0x11, 0x00


	//----- nvinfo : EIATTR_KPARAM_INFO
	.align		4
.L_137:
        /*0048*/ 	.byte	0x04, 0x17
        /*004a*/ 	.short	(.L_139 - .L_138)
.L_138:
        /*004c*/ 	.word	0x00000000
        /*0050*/ 	.short	0x0001
        /*0052*/ 	.short	0x0004
        /*0054*/ 	.byte	0x00, 0xf0, 0x11, 0x00


	//----- nvinfo : EIATTR_KPARAM_INFO
	.align		4
.L_139:
        /*0058*/ 	.byte	0x04, 0x17
        /*005a*/ 	.short	(.L_141 - .L_140)
.L_140:
        /*005c*/ 	.word	0x00000000
        /*0060*/ 	.short	0x0000
        /*0062*/ 	.short	0x0000
        /*0064*/ 	.byte	0x00, 0xf0, 0x11, 0x00


	//----- nvinfo : EIATTR_SPARSE_MMA_MASK
	.align		4
.L_141:
        /*0068*/ 	.byte	0x03, 0x50
        /*006a*/ 	.short	0x0000


	//----- nvinfo : EIATTR_MAXREG_COUNT
	.align		4
        /*006c*/ 	.byte	0x03, 0x1b
        /*006e*/ 	.short	0x0040


	//----- nvinfo : EIATTR_NUM_BARRIERS
	.align		4
        /*0070*/ 	.byte	0x02, 0x4c
        /*0072*/ 	.byte	0x01
	.zero		1


	//----- nvinfo : EIATTR_MERCURY_ISA_VERSION
	.align		4
        /*0074*/ 	.byte	0x03, 0x5f
        /*0076*/ 	.short	0x0101


	//----- nvinfo : EIATTR_COOP_GROUP_MASK_REGIDS
	.align		4
        /*0078*/ 	.byte	0x04, 0x29
        /*007a*/ 	.short	(.L_143 - .L_142)


	//   ....[0]....
.L_142:
        /*007c*/ 	.word	0xffffffff


	//   ....[1]....
        /*0080*/ 	.word	0xffffffff


	//   ....[2]....
        /*0084*/ 	.word	0xffffffff


	//   ....[3]....
        /*0088*/ 	.word	0xffffffff


	//   ....[4]....
        /*008c*/ 	.word	0xffffffff


	//   ....[5]....
        /*0090*/ 	.word	0xffffffff


	//   ....[6]....
        /*0094*/ 	.word	0xffffffff


	//   ....[7]....
        /*0098*/ 	.word	0xffffffff


	//   ....[8]....
        /*009c*/ 	.word	0xffffffff


	//   ....[9]....
        /*00a0*/ 	.word	0xffffffff


	//   ....[10]....
        /*00a4*/ 	.word	0x05000014


	//   ....[11]....
        /*00a8*/ 	.word	0x05000014


	//   ....[12]....
        /*00ac*/ 	.word	0x05000014


	//   ....[13]....
        /*00b0*/ 	.word	0x05000014


	//   ....[14]....
        /*00b4*/ 	.word	0x05000014


	//   ....[15]....
        /*00b8*/ 	.word	0x05000014


	//   ....[16]....
        /*00bc*/ 	.word	0x05000014


	//   ....[17]....
        /*00c0*/ 	.word	0x05000014


	//   ....[18]....
        /*00c4*/ 	.word	0x05000014


	//   ....[19]....
        /*00c8*/ 	.word	0x05000014


	//----- nvinfo : EIATTR_COOP_GROUP_INSTR_OFFSETS
	.align		4
.L_143:
        /*00cc*/ 	.byte	0x04, 0x28
        /*00ce*/ 	.short	(.L_145 - .L_144)


	//   ....[0]....
.L_144:
        /*00d0*/ 	.word	0x00000550


	//   ....[1]....
        /*00d4*/ 	.word	0x00000560


	//   ....[2]....
        /*00d8*/ 	.word	0x00000580


	//   ....[3]....
        /*00dc*/ 	.word	0x00000590


	//   ....[4]....
        /*00e0*/ 	.word	0x000005b0


	//   ....[5]....
        /*00e4*/ 	.word	0x000005c0


	//   ....[6]....
        /*00e8*/ 	.word	0x000005e0


	//   ....[7]....
        /*00ec*/ 	.word	0x000005f0


	//   ....[8]....
        /*00f0*/ 	.word	0x00000610


	//   ....[9]....
        /*00f4*/ 	.word	0x00000620


	//   ....[10]....
        /*00f8*/ 	.word	0x00000730


	//   ....[11]....
        /*00fc*/ 	.word	0x00000780


	//   ....[12]....
        /*0100*/ 	.word	0x000007f0


	//   ....[13]....
        /*0104*/ 	.word	0x00000840


	//   ....[14]....
        /*0108*/ 	.word	0x000008b0


	//   ....[15]....
        /*010c*/ 	.word	0x00000900


	//   ....[16]....
        /*0110*/ 	.word	0x00000970


	//   ....[17]....
        /*0114*/ 	.word	0x000009c0


	//   ....[18]....
        /*0118*/ 	.word	0x00000a30


	//   ....[19]....
        /*011c*/ 	.word	0x00000a80


	//----- nvinfo : EIATTR_VRC_CTA_INIT_COUNT
	.align		4
.L_145:
        /*0120*/ 	.byte	0x02, 0x4a
	.zero		1
	.zero		1


	//----- nvinfo : EIATTR_EXIT_INSTR_OFFSETS
	.align		4
        /*0124*/ 	.byte	0x04, 0x1c
        /*0126*/ 	.short	(.L_147 - .L_146)


	//   ....[0]....
.L_146:
        /*0128*/ 	.word	0x000001c0


	//   ....[1]....
        /*012c*/ 	.word	0x000006d0


	//----- nvinfo : EIATTR_MAX_THREADS
	.align		4
.L_147:
        /*0130*/ 	.byte	0x04, 0x05
        /*0132*/ 	.short	(.L_149 - .L_148)
.L_148:
        /*0134*/ 	.word	0x00000400
        /*0138*/ 	.word	0x00000001
        /*013c*/ 	.word	0x00000001


	//----- nvinfo : EIATTR_CRS_STACK_SIZE
	.align		4
.L_149:
        /*0140*/ 	.byte	0x04, 0x1e
        /*0142*/ 	.short	(.L_151 - .L_150)
.L_150:
        /*0144*/ 	.word	0x00000000


	//----- nvinfo : EIATTR_CBANK_PARAM_SIZE
	.align		4
.L_151:
        /*0148*/ 	.byte	0x03, 0x19
        /*014a*/ 	.short	0x0028


	//----- nvinfo : EIATTR_PARAM_CBANK
	.align		4
        /*014c*/ 	.byte	0x04, 0x0a
        /*014e*/ 	.short	(.L_153 - .L_152)
	.align		4
.L_152:
        /*0150*/ 	.word	index@(.nv.constant0._cupy_channelizer_32x32_float64_complex128)
        /*0154*/ 	.short	0x0380
        /*0156*/ 	.short	0x0028


	//----- nvinfo : EIATTR_SW_WAR
	.align		4
.L_153:
        /*0158*/ 	.byte	0x04, 0x36
        /*015a*/ 	.short	(.L_155 - .L_154)
.L_154:
        /*015c*/ 	.word	0x00000008
.L_155:


//--------------------- .nv.info._cupy_channelizer_32x32_complex64_complex64 --------------------------
	.section	.nv.info._cupy_channelizer_32x32_complex64_complex64,"",@"SHT_CUDA_INFO"
	.sectionflags	@""
	.align	4


	//----- nvinfo : EIATTR_CUDA_API_VERSION
	.align		4
        /*0000*/ 	.byte	0x04, 0x37
        /*0002*/ 	.short	(.L_157 - .L_156)
.L_156:
        /*0004*/ 	.word	0x00000082


	//----- nvinfo : EIATTR_KPARAM_INFO
	.align		4
.L_157:
        /*0008*/ 	.byte	0x04, 0x17
        /*000a*/ 	.short	(.L_159 - .L_158)
.L_158:
        /*000c*/ 	.word	0x00000000
        /*0010*/ 	.short	0x0005
        /*0012*/ 	.short	0x0020
        /*0014*/ 	.byte	0x00, 0xf5, 0x21, 0x00


	//----- nvinfo : EIATTR_KPARAM_INFO
	.align		4
.L_159:
        /*0018*/ 	.byte	0x04, 0x17
        /*001a*/ 	.short	(.L_161 - .L_160)
.L_160:
        /*001c*/ 	.word	0x00000000
        /*0020*/ 	.short	0x0004
        /*0022*/ 	.short	0x0018
        /*0024*/ 	.byte	0x00, 0xf5, 0x21, 0x00


	//----- nvinfo : EIATTR_KPARAM_INFO
	.align		4
.L_161:
        /*0028*/ 	.byte	0x04, 0x17
        /*002a*/ 	.short	(.L_163 - .L_162)
.L_162:
        /*002c*/ 	.word	0x00000000
        /*0030*/ 	.short	0x0003
        /*0032*/ 	.short	0x0010
        /*0034*/ 	.byte	0x00, 0xf5, 0x21, 0x00


	//----- nvinfo : EIATTR_KPARAM_INFO
	.align		4
.L_163:
        /*0038*/ 	.byte	0x04, 0x17
        /*003a*/ 	.short	(.L_165 - .L_164)
.L_164:
        /*003c*/ 	.word	0x00000000
        /*0040*/ 	.short	0x0002
        /*0042*/ 	.short	0x0008
        /*0044*/ 	.byte	0x00, 0xf0, 0x11, 0x00


	//----- nvinfo : EIATTR_KPARAM_INFO
	.align		4
.L_165:
        /*0048*/ 	.byte	0x04, 0x17
        /*004a*/ 	.short	(.L_167 - .L_166)
.L_166:
        /*004c*/ 	.word	0x00000000
        /*0050*/ 	.short	0x0001
        /*0052*/ 	.short	0x0004
        /*0054*/ 	.byte	0x00, 0xf0, 0x11, 0x00


	//----- nvinfo : EIATTR_KPARAM_INFO
	.align		4
.L_167:
        /*0058*/ 	.byte	0x04, 0x17
        /*005a*/ 	.short	(.L_169 - .L_168)
.L_168:
        /*005c*/ 	.word	0x00000000
        /*0060*/ 	.short	0x0000
        /*0062*/ 	.short	0x0000
        /*0064*/ 	.byte	0x00, 0xf0, 0x11, 0x00


	//----- nvinfo : EIATTR_SPARSE_MMA_MASK
	.align		4
.L_169:
        /*0068*/ 	.byte	0x03, 0x50
        /*006a*/ 	.short	0x0000


	//----- nvinfo : EIATTR_MAXREG_COUNT
	.align		4
        /*006c*/ 	.byte	0x03, 0x1b
        /*006e*/ 	.short	0x0040


	//----- nvinfo : EIATTR_NUM_BARRIERS
	.align		4
        /*0070*/ 	.byte	0x02, 0x4c
        /*0072*/ 	.byte	0x01
	.zero		1


	//----- nvinfo : EIATTR_MERCURY_ISA_VERSION
	.align		4
        /*0074*/ 	.byte	0x03, 0x5f
        /*0076*/ 	.short	0x0101


	//----- nvinfo : EIATTR_COOP_GROUP_MASK_REGIDS
	.align		4
        /*0078*/ 	.byte	0x04, 0x29
        /*007a*/ 	.short	(.L_171 - .L_170)


	//   ....[0]....
.L_170:
        /*007c*/ 	.word	0xffffffff


	//   ....[1]....
        /*0080*/ 	.word	0xffffffff


	//   ....[2]....
        /*0084*/ 	.word	0xffffffff


	//   ....[3]....
        /*0088*/ 	.word	0xffffffff


	//   ....[4]....
        /*008c*/ 	.word	0xffffffff


	//   ....[5]....
        /*0090*/ 	.word	0xffffffff


	//   ....[6]....
        /*0094*/ 	.word	0xffffffff


	//   ....[7]....
        /*0098*/ 	.word	0xffffffff


	//   ....[8]....
        /*009c*/ 	.word	0xffffffff


	//   ....[9]....
        /*00a0*/ 	.word	0xffffffff


	//   ....[10]....
        /*00a4*/ 	.word	0x05000017


	//   ....[11]....
        /*00a8*/ 	.word	0x05000017


	//   ....[12]....
        /*00ac*/ 	.word	0x05000017


	//   ....[13]....
        /*00b0*/ 	.word	0x05000017


	//   ....[14]....
        /*00b4*/ 	.word	0x05000017


	//   ....[15]....
        /*00b8*/ 	.word	0x05000017


	//   ....[16]....
        /*00bc*/ 	.word	0x05000017


	//   ....[17]....
        /*00c0*/ 	.word	0x05000017


	//   ....[18]....
        /*00c4*/ 	.word	0x05000017


	//   ....[19]....
        /*00c8*/ 	.word	0x05000017


	//----- nvinfo : EIATTR_COOP_GROUP_INSTR_OFFSETS
	.align		4
.L_171:
        /*00cc*/ 	.byte	0x04, 0x28
        /*00ce*/ 	.short	(.L_173 - .L_172)


	//   ....[0]....
.L_172:
        /*00d0*/ 	.word	0x000005b0


	//   ....[1]....
        /*00d4*/ 	.word	0x000005c0


	//   ....[2]....
        /*00d8*/ 	.word	0x000005f0


	//   ....[3]....
        /*00dc*/ 	.word	0x00000600


	//   ....[4]....
        /*00e0*/ 	.word	0x00000630


	//   ....[5]....
        /*00e4*/ 	.word	0x00000640


	//   ....[6]....
        /*00e8*/ 	.word	0x00000670


	//   ....[7]....
        /*00ec*/ 	.word	0x00000680


	//   ....[8]....
        /*00f0*/ 	.word	0x000006b0


	//   ....[9]....
        /*00f4*/ 	.word	0x000006c0


	//   ....[10]....
        /*00f8*/ 	.word	0x000007d0


	//   ....[11]....
        /*00fc*/ 	.word	0x00000840


	//   ....[12]....
        /*0100*/ 	.word	0x000008b0


	//   ....[13]....
        /*0104*/ 	.word	0x00000920


	//   ....[14]....
        /*0108*/ 	.word	0x00000990


	//   ....[15]....
        /*010c*/ 	.word	0x000009f0


	//   ....[16]....
        /*0110*/ 	.word	0x00000a70


	//   ....[17]....
        /*0114*/ 	.word	0x00000ae0


	//   ....[18]....
        /*0118*/ 	.word	0x00000b50


	//   ....[19]....
        /*011c*/ 	.word	0x00000bc0


	//----- nvinfo : EIATTR_VRC_CTA_INIT_COUNT
	.align		4
.L_173:
        /*0120*/ 	.byte	0x02, 0x4a
	.zero		1
	.zero		1


	//----- nvinfo : EIATTR_EXIT_INSTR_OFFSETS
	.align		4
        /*0124*/ 	.byte	0x04, 0x1c
        /*0126*/ 	.short	(.L_175 - .L_174)


	//   ....[0]....
.L_174:
        /*0128*/ 	.word	0x000001d0


	//   ....[1]....
        /*012c*/ 	.word	0x00000770


	//----- nvinfo : EIATTR_MAX_THREADS
	.align		4
.L_175:
        /*0130*/ 	.byte	0x04, 0x05
        /*0132*/ 	.short	(.L_177 - .L_176)
.L_176:
        /*0134*/ 	.word	0x00000400
        /*0138*/ 	.word	0x00000001
        /*013c*/ 	.word	0x00000001


	//----- nvinfo : EIATTR_CRS_STACK_SIZE
	.align		4
.L_177:
        /*0140*/ 	.byte	0x04, 0x1e
        /*0142*/ 	.short	(.L_179 - .L_178)
.L_178:
        /*0144*/ 	.word	0x00000000


	//----- nvinfo : EIATTR_CBANK_PARAM_SIZE
	.align		4
.L_179:
        /*0148*/ 	.byte	0x03, 0x19
        /*014a*/ 	.short	0x0028


	//----- nvinfo : EIATTR_PARAM_CBANK
	.align		4
        /*014c*/ 	.byte	0x04, 0x0a
        /*014e*/ 	.short	(.L_181 - .L_180)
	.align		4
.L_180:
        /*0150*/ 	.word	index@(.nv.constant0._cupy_channelizer_32x32_complex64_complex64)
        /*0154*/ 	.short	0x0380
        /*0156*/ 	.short	0x0028


	//----- nvinfo : EIATTR_SW_WAR
	.align		4
.L_181:
        /*0158*/ 	.byte	0x04, 0x36
        /*015a*/ 	.short	(.L_183 - .L_182)
.L_182:
        /*015c*/ 	.word	0x00000008
.L_183:


//--------------------- .nv.info._cupy_channelizer_32x32_float32_complex64 --------------------------
	.section	.nv.info._cupy_channelizer_32x32_float32_complex64,"",@"SHT_CUDA_INFO"
	.sectionflags	@""
	.align	4


	//----- nvinfo : EIATTR_CUDA_API_VERSION
	.align		4
        /*0000*/ 	.byte	0x04, 0x37
        /*0002*/ 	.short	(.L_185 - .L_184)
.L_184:
        /*0004*/ 	.word	0x00000082


	//----- nvinfo : EIATTR_KPARAM_INFO
	.align		4
.L_185:
        /*0008*/ 	.byte	0x04, 0x17
        /*000a*/ 	.short	(.L_187 - .L_186)
.L_186:
        /*000c*/ 	.word	0x00000000
        /*0010*/ 	.short	0x0005
        /*0012*/ 	.short	0x0020
        /*0014*/ 	.byte	0x00, 0xf5, 0x21, 0x00


	//----- nvinfo : EIATTR_KPARAM_INFO
	.align		4
.L_187:
        /*0018*/ 	.byte	0x04, 0x17
        /*001a*/ 	.short	(.L_189 - .L_188)
.L_188:
        /*001c*/ 	.word	0x00000000
        /*0020*/ 	.short	0x0004
        /*0022*/ 	.short	0x0018
        /*0024*/ 	.byte	0x00, 0xf5, 0x21, 0x00


	//----- nvinfo : EIATTR_KPARAM_INFO
	.align		4
.L_189:
        /*0028*/ 	.byte	0x04, 0x17
        /*002a*/ 	.short	(.L_191 - .L_190)
.L_190:
        /*002c*/ 	.word	0x00000000
        /*0030*/ 	.short	0x0003
        /*0032*/ 	.short	0x0010
        /*0034*/ 	.byte	0x00, 0xf5, 0x21, 0x00


	//----- nvinfo : EIATTR_KPARAM_INFO
	.align		4
.L_191:
        /*0038*/ 	.byte	0x04, 0x17
        /*003a*/ 	.short	(.L_193 - .L_192)
.L_192:
        /*003c*/ 	.word	0x00000000
        /*0040*/ 	.short	0x0002
        /*0042*/ 	.short	0x0008
        /*0044*/ 	.byte	0x00, 0xf0, 0x11, 0x00


	//----- nvinfo : EIATTR_KPARAM_INFO
	.align		4
.L_193:
        /*0048*/ 	.byte	0x04, 0x17
        /*004a*/ 	.short	(.L_195 - .L_194)
.L_194:
        /*004c*/ 	.word	0x00000000
        /*0050*/ 	.short	0x0001
        /*0052*/ 	.short	0x0004
        /*0054*/ 	.byte	0x00, 0xf0, 0x11, 0x00


	//----- nvinfo : EIATTR_KPARAM_INFO
	.align		4
.L_195:
        /*0058*/ 	.byte	0x04, 0x17
        /*005a*/ 	.short	(.L_197 - .L_196)
.L_196:
        /*005c*/ 	.word	0x00000000
        /*0060*/ 	.short	0x0000
        /*0062*/ 	.short	0x0000
        /*0064*/ 	.byte	0x00, 0xf0, 0x11, 0x00


	//----- nvinfo : EIATTR_SPARSE_MMA_MASK
	.align		4
.L_197:
        /*0068*/ 	.byte	0x03, 0x50
        /*006a*/ 	.short	0x0000


	//----- nvinfo : EIATTR_MAXREG_COUNT
	.align		4
        /*006c*/ 	.byte	0x03, 0x1b
        /*006e*/ 	.short	0x0040


	//----- nvinfo : EIATTR_NUM_BARRIERS
	.align		4
        /*0070*/ 	.byte	0x02, 0x4c
        /*0072*/ 	.byte	0x01
	.zero		1


	//----- nvinfo : EIATTR_MERCURY_ISA_VERSION
	.align		4
        /*0074*/ 	.byte	0x03, 0x5f
        /*0076*/ 	.short	0x0101


	//----- nvinfo : EIATTR_COOP_GROUP_MASK_REGIDS
	.align		4
        /*0078*/ 	.byte	0x04, 0x29
        /*007a*/ 	.short	(.L_199 - .L_198)


	//   ....[0]....
.L_198:
        /*007c*/ 	.word	0xffffffff


	//   ....[1]....
        /*0080*/ 	.word	0xffffffff


	//   ....[2]....
        /*0084*/ 	.word	0xffffffff


	//   ....[3]....
        /*0088*/ 	.word	0xffffffff


	//   ....[4]....
        /*008c*/ 	.word	0xffffffff


	//   ....[5]....
        /*0090*/ 	.word	0x05000015


	//   ....[6]....
        /*0094*/ 	.word	0x05000015


	//   ....[7]....
        /*0098*/ 	.word	0x05000015


	//   ....[8]....
        /*009c*/ 	.word	0x05000015


	//   ....[9]....
        /*00a0*/ 	.word	0x05000015


	//----- nvinfo : EIATTR_COOP_GROUP_INSTR_OFFSETS
	.align		4
.L_199:
        /*00a4*/ 	.byte	0x04, 0x28
        /*00a6*/ 	.short	(.L_201 - .L_200)


	//   ....[0]....
.L_200:
        /*00a8*/ 	.word	0x00000550


	//   ....[1]....
        /*00ac*/ 	.word	0x00000570


	//   ....[2]....
        /*00b0*/ 	.word	0x00000590


	//   ....[3]....
        /*00b4*/ 	.word	0x000005b0


	//   ....[4]....
        /*00b8*/ 	.word	0x000005d0


	//   ....[5]....
        /*00bc*/ 	.word	0x000006d0


	//   ....[6]....
        /*00c0*/ 	.word	0x00000740


	//   ....[7]....
        /*00c4*/ 	.word	0x000007b0


	//   ....[8]....
        /*00c8*/ 	.word	0x00000820


	//   ....[9]....
        /*00cc*/ 	.word	0x00000890


	//----- nvinfo : EIATTR_VRC_CTA_INIT_COUNT
	.align		4
.L_201:
        /*00d0*/ 	.byte	0x02, 0x4a
	.zero		1
	.zero		1


	//----- nvinfo : EIATTR_EXIT_INSTR_OFFSETS
	.align		4
        /*00d4*/ 	.byte	0x04, 0x1c
        /*00d6*/ 	.short	(.L_203 - .L_202)


	//   ....[0]....
.L_202:
        /*00d8*/ 	.word	0x000001c0


	//   ....[1]....
        /*00dc*/ 	.word	0x00000680


	//----- nvinfo : EIATTR_MAX_THREADS
	.align		4
.L_203:
        /*00e0*/ 	.byte	0x04, 0x05
        /*00e2*/ 	.short	(.L_205 - .L_204)
.L_204:
        /*00e4*/ 	.word	0x00000400
        /*00e8*/ 	.word	0x00000001
        /*00ec*/ 	.word	0x00000001


	//----- nvinfo : EIATTR_CRS_STACK_SIZE
	.align		4
.L_205:
        /*00f0*/ 	.byte	0x04, 0x1e
        /*00f2*/ 	.short	(.L_207 - .L_206)
.L_206:
        /*00f4*/ 	.word	0x00000000


	//----- nvinfo : EIATTR_CBANK_PARAM_SIZE
	.align		4
.L_207:
        /*00f8*/ 	.byte	0x03, 0x19
        /*00fa*/ 	.short	0x0028


	//----- nvinfo : EIATTR_PARAM_CBANK
	.align		4
        /*00fc*/ 	.byte	0x04, 0x0a
        /*00fe*/ 	.short	(.L_209 - .L_208)
	.align		4
.L_208:
        /*0100*/ 	.word	index@(.nv.constant0._cupy_channelizer_32x32_float32_complex64)
        /*0104*/ 	.short	0x0380
        /*0106*/ 	.short	0x0028


	//----- nvinfo : EIATTR_SW_WAR
	.align		4
.L_209:
        /*0108*/ 	.byte	0x04, 0x36
        /*010a*/ 	.short	(.L_211 - .L_210)
.L_210:
        /*010c*/ 	.word	0x00000008
.L_211:


//--------------------- .nv.info._cupy_channelizer_16x16_complex128_complex128 --------------------------
	.section	.nv.info._cupy_channelizer_16x16_complex128_complex128,"",@"SHT_CUDA_INFO"
	.sectionflags	@""
	.align	4


	//----- nvinfo : EIATTR_CUDA_API_VERSION
	.align		4
        /*0000*/ 	.byte	0x04, 0x37
        /*0002*/ 	.short	(.L_213 - .L_212)
.L_212:
        /*0004*/ 	.word	0x00000082


	//----- nvinfo : EIATTR_KPARAM_INFO
	.align		4
.L_213:
        /*0008*/ 	.byte	0x04, 0x17
        /*000a*/ 	.short	(.L_215 - .L_214)
.L_214:
        /*000c*/ 	.word	0x00000000
        /*0010*/ 	.short	0x0005
        /*0012*/ 	.short	0x0020
        /*0014*/ 	.byte	0x00, 0xf5, 0x21, 0x00


	//----- nvinfo : EIATTR_KPARAM_INFO
	.align		4
.L_215:
        /*0018*/ 	.byte	0x04, 0x17
        /*001a*/ 	.short	(.L_217 - .L_216)
.L_216:
        /*001c*/ 	.word	0x00000000
        /*0020*/ 	.short	0x0004
        /*0022*/ 	.short	0x0018
        /*0024*/ 	.byte	0x00, 0xf5, 0x21, 0x00


	//----- nvinfo : EIATTR_KPARAM_INFO
	.align		4
.L_217:
        /*0028*/ 	.byte	0x04, 0x17
        /*002a*/ 	.short	(.L_219 - .L_218)
.L_218:
        /*002c*/ 	.word	0x00000000
        /*0030*/ 	.short	0x0003
        /*0032*/ 	.short	0x0010
        /*0034*/ 	.byte	0x00, 0xf5, 0x21, 0x00


	//----- nvinfo : EIATTR_KPARAM_INFO
	.align		4
.L_219:
        /*0038*/ 	.byte	0x04, 0x17
        /*003a*/ 	.short	(.L_221 - .L_220)
.L_220:
        /*003c*/ 	.word	0x00000000
        /*0040*/ 	.short	0x0002
        /*0042*/ 	.short	0x0008
        /*0044*/ 	.byte	0x00, 0xf0, 0x11, 0x00


	//----- nvinfo : EIATTR_KPARAM_INFO
	.align		4
.L_221:
        /*0048*/ 	.byte	0x04, 0x17
        /*004a*/ 	.short	(.L_223 - .L_222)
.L_222:
        /*004c*/ 	.word	0x00000000
        /*0050*/ 	.short	0x0001
        /*0052*/ 	.short	0x0004
        /*0054*/ 	.byte	0x00, 0xf0, 0x11, 0x00


	//----- nvinfo : EIATTR_KPARAM_INFO
	.align		4
.L_223:
        /*0058*/ 	.byte	0x04, 0x17
        /*005a*/ 	.short	(.L_225 - .L_224)
.L_224:
        /*005c*/ 	.word	0x00000000
        /*0060*/ 	.short	0x0000
        /*0062*/ 	.short	0x0000
        /*0064*/ 	.byte	0x00, 0xf0, 0x11, 0x00


	//----- nvinfo : EIATTR_SPARSE_MMA_MASK
	.align		4
.L_225:
        /*0068*/ 	.byte	0x03, 0x50
        /*006a*/ 	.short	0x0000


	//----- nvinfo : EIATTR_MAXREG_COUNT
	.align		4
        /*006c*/ 	.byte	0x03, 0x1b
        /*006e*/ 	.short	0x00ff


	//----- nvinfo : EIATTR_NUM_BARRIERS
	.align		4
        /*0070*/ 	.byte	0x02, 0x4c
        /*0072*/ 	.byte	0x01
	.zero		1


	//----- nvinfo : EIATTR_MERCURY_ISA_VERSION
	.align		4
        /*0074*/ 	.byte	0x03, 0x5f
        /*0076*/ 	.short	0x0101


	//----- nvinfo : EIATTR_INT_WARP_WIDE_INSTR_OFFSETS
	.align		4
        /*0078*/ 	.byte	0x04, 0x31
        /*007a*/ 	.short	(.L_227 - .L_226)


	//   ....[0]....
.L_226:
        /*007c*/ 	.word	0x000005a0


	//   ....[1]....
        /*0080*/ 	.word	0x000005f0


	//   ....[2]....
        /*0084*/ 	.word	0x00000600


	//----- nvinfo : EIATTR_COOP_GROUP_MASK_REGIDS
	.align		4
.L_227:
        /*0088*/ 	.byte	0x04, 0x29
        /*008a*/ 	.short	(.L_229 - .L_228)


	//   ....[0]....
.L_228:
        /*008c*/ 	.word	0x05000011


	//   ....[1]....
        /*0090*/ 	.word	0x05000011


	//   ....[2]....
        /*0094*/ 	.word	0x05000011


	//   ....[3]....
        /*0098*/ 	.word	0x05000011


	//   ....[4]....
        /*009c*/ 	.word	0x05000011


	//   ....[5]....
        /*00a0*/ 	.word	0x05000011


	//   ....[6]....
        /*00a4*/ 	.word	0x05000011


	//   ....[7]....
        /*00a8*/ 	.word	0x05000011


	//   ....[8]....
        /*00ac*/ 	.word	0x05000011


	//   ....[9]....
        /*00b0*/ 	.word	0x05000011


	//   ....[10]....
        /*00b4*/ 	.word	0x05000011


	//   ....[11]....
        /*00b8*/ 	.word	0x05000011


	//   ....[12]....
        /*00bc*/ 	.word	0x05000011


	//   ....[13]....
        /*00c0*/ 	.word	0x05000011


	//   ....[14]....
        /*00c4*/ 	.word	0x05000011


	//   ....[15]....
        /*00c8*/ 	.word	0x05000011


	//   ....[16]....
        /*00cc*/ 	.word	0x05000011


	//   ....[17]....
        /*00d0*/ 	.word	0x05000011


	//   ....[18]....
        /*00d4*/ 	.word	0x05000011


	//   ....[19]....
        /*00d8*/ 	.word	0x05000011


	//   ....[20]....
        /*00dc*/ 	.word	0x05000011


	//   ....[21]....
        /*00e0*/ 	.word	0x05000011


	//   ....[22]....
        /*00e4*/ 	.word	0x05000011


	//   ....[23]....
        /*00e8*/ 	.word	0x05000011


	//   ....[24]....
        /*00ec*/ 	.word	0x05000011


	//   ....[25]....
        /*00f0*/ 	.word	0x05000011


	//   ....[26]....
        /*00f4*/ 	.word	0x05000011


	//   ....[27]....
        /*00f8*/ 	.word	0x05000011


	//   ....[28]....
        /*00fc*/ 	.word	0x05000011


	//   ....[29]....
        /*0100*/ 	.word	0x05000011


	//   ....[30]....
        /*0104*/ 	.word	0x05000011


	//   ....[31]....
        /*0108*/ 	.word	0x05000011


	//----- nvinfo : EIATTR_COOP_GROUP_INSTR_OFFSETS
	.align		4
.L_229:
        /*010c*/ 	.byte	0x04, 0x28
        /*010e*/ 	.short	(.L_231 - .L_230)


	//   ....[0]....
.L_230:
        /*0110*/ 	.word	0x00000670


	//   ....[1]....
        /*0114*/ 	.word	0x00000680


	//   ....[2]....
        /*0118*/ 	.word	0x00000690


	//   ....[3]....
        /*011c*/ 	.word	0x000006a0


	//   ....[4]....
        /*0120*/ 	.word	0x000006c0


	//   ....[5]....
        /*0124*/ 	.word	0x000006e0


	//   ....[6]....
        /*0128*/ 	.word	0x000006f0


	//   ....[7]....
        /*012c*/ 	.word	0x00000700


	//   ....[8]....
        /*0130*/ 	.word	0x00000750


	//   ....[9]....
        /*0134*/ 	.word	0x00000760


	//   ....[10]....
        /*0138*/ 	.word	0x00000770


	//   ....[11]....
        /*013c*/ 	.word	0x00000780


	//   ....[12]....
        /*0140*/ 	.word	0x000007c0


	//   ....[13]....
        /*0144*/ 	.word	0x000007e0


	//   ....[14]....
        /*0148*/ 	.word	0x000007f0


	//   ....[15]....
        /*014c*/ 	.word	0x00000800


	//   ....[16]....
        /*0150*/ 	.word	0x00000910


	//   ....[17]....
        /*0154*/ 	.word	0x000009a0


	//   ....[18]....
        /*0158*/ 	.word	0x00000a40


	//   ....[19]....
        /*015c*/ 	.word	0x00000ad0


	//   ....[20]....
        /*0160*/ 	.word	0x00000b70


	//   ....[21]....
        /*0164*/ 	.word	0x00000c00


	//   ....[22]....
        /*0168*/ 	.word	0x00000ca0


	//   ....[23]....
        /*016c*/ 	.word	0x00000d30


	//   ....[24]....
        /*0170*/ 	.word	0x00000dd0


	//   ....[25]....
        /*0174*/ 	.word	0x00000e60


	//   ....[26]....
        /*0178*/ 	.word	0x00000f00


	//   ....[27]....
        /*017c*/ 	.word	0x00000f90


	//   ....[28]....
        /*0180*/ 	.word	0x00001030


	//   ....[29]....
        /*0184*/ 	.word	0x000010c0


	//   ....[30]....
        /*0188*/ 	.word	0x00001160


	//   ....[31]....
        /*018c*/ 	.word	0x000011f0


	//----- nvinfo : EIATTR_VRC_CTA_INIT_COUNT
	.align		4
.L_231:
        /*0190*/ 	.byte	0x02, 0x4a
	.zero		1
	.zero		1


	//----- nvinfo : EIATTR_EXIT_INSTR_OFFSETS
	.align		4
        /*0194*/ 	.byte	0x04, 0x1c
        /*0196*/ 	.short	(.L_233 - .L_232)


	//   ....[0]....
.L_232:
        /*0198*/ 	.word	0x000001d0


	//   ....[1]....
        /*019c*/ 	.word	0x000008b0


	//----- nvinfo : EIATTR_MAX_THREADS
	.align		4
.L_233:
        /*01a0*/ 	.byte	0x04, 0x05
        /*01a2*/ 	.short	(.L_235 - .L_234)
.L_234:
        /*01a4*/ 	.word	0x00000100
        /*01a8*/ 	.word	0x00000001
        /*01ac*/ 	.word	0x00000001


	//----- nvinfo : EIATTR_CRS_STACK_SIZE
	.align		4
.L_235:
        /*01b0*/ 	.byte	0x04, 0x1e
        /*01b2*/ 	.short	(.L_237 - .L_236)
.L_236:
        /*01b4*/ 	.word	0x00000000


	//----- nvinfo : EIATTR_CBANK_PARAM_SIZE
	.align		4
.L_237:
        /*01b8*/ 	.byte	0x03, 0x19
        /*01ba*/ 	.short	0x0028


	//----- nvinfo : EIATTR_PARAM_CBANK
	.align		4
        /*01bc*/ 	.byte	0x04, 0x0a
        /*01be*/ 	.short	(.L_239 - .L_238)
	.align		4
.L_238:
        /*01c0*/ 	.word	index@(.nv.constant0._cupy_channelizer_16x16_complex128_complex128)
        /*01c4*/ 	.short	0x0380
        /*01c6*/ 	.short	0x0028


	//----- nvinfo : EIATTR_SW_WAR
	.align		4
.L_239:
        /*01c8*/ 	.byte	0x04, 0x36
        /*01ca*/ 	.short	(.L_241 - .L_240)
.L_240:
        /*01cc*/ 	.word	0x00000008
.L_241:


//--------------------- .nv.info._cupy_channelizer_16x16_float64_complex128 --------------------------
	.section	.nv.info._cupy_channelizer_16x16_float64_complex128,"",@"SHT_CUDA_INFO"
	.sectionflags	@""
	.align	4


	//----- nvinfo : EIATTR_CUDA_API_VERSION
	.align		4
        /*0000*/ 	.byte	0x04, 0x37
        /*0002*/ 	.short	(.L_243 - .L_242)
.L_242:
        /*0004*/ 	.word	0x00000082


	//----- nvinfo : EIATTR_KPARAM_INFO
	.align		4
.L_243:
        /*0008*/ 	.byte	0x04, 0x17
        /*000a*/ 	.short	(.L_245 - .L_244)
.L_244:
        /*000c*/ 	.word	0x00000000
        /*0010*/ 	.short	0x0005
        /*0012*/ 	.short	0x0020
        /*0014*/ 	.byte	0x00, 0xf5, 0x21, 0x00


	//----- nvinfo : EIATTR_KPARAM_INFO
	.align		4
.L_245:
        /*0018*/ 	.byte	0x04, 0x17
        /*001a*/ 	.short	(.L_247 - .L_246)
.L_246:
        /*001c*/ 	.word	0x00000000
        /*0020*/ 	.short	0x0004
        /*0022*/ 	.short	0x0018
        /*0024*/ 	.byte	0x00, 0xf5, 0x21, 0x00


	//----- nvinfo : EIATTR_KPARAM_INFO
	.align		4
.L_247:
        /*0028*/ 	.byte	0x04, 0x17
        /*002a*/ 	.short	(.L_249 - .L_248)
.L_248:
        /*002c*/ 	.word	0x00000000
        /*0030*/ 	.short	0x0003
        /*0032*/ 	.short	0x0010
        /*0034*/ 	.byte	0x00, 0xf5, 0x21, 0x00


	//----- nvinfo : EIATTR_KPARAM_INFO
	.align		4
.L_249:
        /*0038*/ 	.byte	0x04, 0x17
        /*003a*/ 	.short	(.L_251 - .L_250)
.L_250:
        /*003c*/ 	.word	0x00000000
        /*0040*/ 	.short	0x0002
        /*0042*/ 	.short	0x0008
        /*0044*/ 	.byte	0x00, 0xf0, 0x11, 0x00


	//----- nvinfo : EIATTR_KPARAM_INFO
	.align		4
.L_251:
        /*0048*/ 	.byte	0x04, 0x17
        /*004a*/ 	.short	(.L_253 - .L_252)
.L_252:
        /*004c*/ 	.word	0x00000000
        /*0050*/ 	.short	0x0001
        /*0052*/ 	.short	0x0004
        /*0054*/ 	.byte	0x00, 0xf0, 0x11, 0x00


	//----- nvinfo : EIATTR_KPARAM_INFO
	.align		4
.L_253:
        /*0058*/ 	.byte	0x04, 0x17
        /*005a*/ 	.short	(.L_255 - .L_254)
.L_254:
        /*005c*/ 	.word	0x00000000
        /*0060*/ 	.short	0x0000
        /*0062*/ 	.short	0x0000
        /*0064*/ 	.byte	0x00, 0xf0, 0x11, 0x00


	//----- nvinfo : EIATTR_SPARSE_MMA_MASK
	.align		4
.L_255:
        /*0068*/ 	.byte	0x03, 0x50
        /*006a*/ 	.short	0x0000


	//----- nvinfo : EIATTR_MAXREG_COUNT
	.align		4
        /*006c*/ 	.byte	0x03, 0x1b
        /*006e*/ 	.short	0x00ff


	//----- nvinfo : EIATTR_NUM_BARRIERS
	.align		4
        /*0070*/ 	.byte	0x02, 0x4c
        /*0072*/ 	.byte	0x01
	.zero		1


	//----- nvinfo : EIATTR_MERCURY_ISA_VERSION
	.align		4
        /*0074*/ 	.byte	0x03, 0x5f
        /*0076*/ 	.short	0x0101


	//----- nvinfo : EIATTR_INT_WARP_WIDE_INSTR_OFFSETS
	.align		4
        /*0078*/ 	.byte	0x04, 0x31
        /*007a*/ 	.short	(.L_257 - .L_256)


	//   ....[0]....
.L_256:
        /*007c*/ 	.word	0x00000520


	//   ....[1]....
        /*0080*/ 	.word	0x00000570


	//   ....[2]....
        /*0084*/ 	.word	0x00000580


	//----- nvinfo : EIATTR_COOP_GROUP_MASK_REGIDS
	.align		4
.L_257:
        /*0088*/ 	.byte	0x04, 0x29
        /*008a*/ 	.short	(.L_259 - .L_258)


	//   ....[0]....
.L_258:
        /*008c*/ 	.word	0x05000013


	//   ....[1]....
        /*0090*/ 	.word	0x05000013


	//   ....[2]....
        /*0094*/ 	.word	0x05000013


	//   ....[3]....
        /*0098*/ 	.word	0x05000013


	//   ....[4]....
        /*009c*/ 	.word	0x05000013


	//   ....[5]....
        /*00a0*/ 	.word	0x05000013


	//   ....[6]....
        /*00a4*/ 	.word	0x05000013


	//   ....[7]....
        /*00a8*/ 	.word	0x05000013


	//   ....[8]....
        /*00ac*/ 	.word	0x05000013


	//   ....[9]....
        /*00b0*/ 	.word	0x05000013


	//   ....[10]....
        /*00b4*/ 	.word	0x05000013


	//   ....[11]....
        /*00b8*/ 	.word	0x05000013


	//   ....[12]....
        /*00bc*/ 	.word	0x05000013


	//   ....[13]....
        /*00c0*/ 	.word	0x05000013


	//   ....[14]....
        /*00c4*/ 	.word	0x05000013


	//   ....[15]....
        /*00c8*/ 	.word	0x05000013


	//----- nvinfo : EIATTR_COOP_GROUP_INSTR_OFFSETS
	.align		4
.L_259:
        /*00cc*/ 	.byte	0x04, 0x28
        /*00ce*/ 	.short	(.L_261 - .L_260)


	//   ....[0]....
.L_260:
        /*00d0*/ 	.word	0x000005c0


	//   ....[1]....
        /*00d4*/ 	.word	0x000005d0


	//   ....[2]....
        /*00d8*/ 	.word	0x000005f0


	//   ....[3]....
        /*00dc*/ 	.word	0x00000600


	//   ....[4]....
        /*00e0*/ 	.word	0x00000620


	//   ....[5]....
        /*00e4*/ 	.word	0x00000630


	//   ....[6]....
        /*00e8*/ 	.word	0x00000650


	//   ....[7]....
        /*00ec*/ 	.word	0x00000660


	//   ....[8]....
        /*00f0*/ 	.word	0x00000790


	//   ....[9]....
        /*00f4*/ 	.word	0x00000820


	//   ....[10]....
        /*00f8*/ 	.word	0x000008c0


	//   ....[11]....
        /*00fc*/ 	.word	0x00000950


	//   ....[12]....
        /*0100*/ 	.word	0x000009f0


	//   ....[13]....
        /*0104*/ 	.word	0x00000a80


	//   ....[14]....
        /*0108*/ 	.word	0x00000b20


	//   ....[15]....
        /*010c*/ 	.word	0x00000bb0


	//----- nvinfo : EIATTR_VRC_CTA_INIT_COUNT
	.align		4
.L_261:
        /*0110*/ 	.byte	0x02, 0x4a
	.zero		1
	.zero		1


	//----- nvinfo : EIATTR_EXIT_INSTR_OFFSETS
	.align		4
        /*0114*/ 	.byte	0x04, 0x1c
        /*0116*/ 	.short	(.L_263 - .L_262)


	//   ....[0]....
.L_262:
        /*0118*/ 	.word	0x000001c0


	//   ....[1]....
        /*011c*/ 	.word	0x00000730


	//----- nvinfo : EIATTR_MAX_THREADS
	.align		4
.L_263:
        /*0120*/ 	.byte	0x04, 0x05
        /*0122*/ 	.short	(.L_265 - .L_264)
.L_264:
        /*0124*/ 	.word	0x00000100
        /*0128*/ 	.word	0x00000001
        /*012c*/ 	.word	0x00000001


	//----- nvinfo : EIATTR_CRS_STACK_SIZE
	.align		4
.L_265:
        /*0130*/ 	.byte	0x04, 0x1e
        /*0132*/ 	.short	(.L_267 - .L_266)
.L_266:
        /*0134*/ 	.word	0x00000000


	//----- nvinfo : EIATTR_CBANK_PARAM_SIZE
	.align		4
.L_267:
        /*0138*/ 	.byte	0x03, 0x19
        /*013a*/ 	.short	0x0028


	//----- nvinfo : EIATTR_PARAM_CBANK
	.align		4
        /*013c*/ 	.byte	0x04, 0x0a
        /*013e*/ 	.short	(.L_269 - .L_268)
	.align		4
.L_268:
        /*0140*/ 	.word	index@(.nv.constant0._cupy_channelizer_16x16_float64_complex128)
        /*0144*/ 	.short	0x0380
        /*0146*/ 	.short	0x0028


	//----- nvinfo : EIATTR_SW_WAR
	.align		4
.L_269:
        /*0148*/ 	.byte	0x04, 0x36
        /*014a*/ 	.short	(.L_271 - .L_270)
.L_270:
        /*014c*/ 	.word	0x00000008
.L_271:


//--------------------- .nv.info._cupy_channelizer_16x16_complex64_complex64 --------------------------
	.section	.nv.info._cupy_channelizer_16x16_complex64_complex64,"",@"SHT_CUDA_INFO"
	.sectionflags	@""
	.align	4


	//----- nvinfo : EIATTR_CUDA_API_VERSION
	.align		4
        /*0000*/ 	.byte	0x04, 0x37
        /*0002*/ 	.short	(.L_273 - .L_272)
.L_272:
        /*0004*/ 	.word	0x00000082


	//----- nvinfo : EIATTR_KPARAM_INFO
	.align		4
.L_273:
        /*0008*/ 	.byte	0x04, 0x17
        /*000a*/ 	.short	(.L_275 - .L_274)
.L_274:
        /*000c*/ 	.word	0x00000000
        /*0010*/ 	.short	0x0005
        /*0012*/ 	.short	0x0020
        /*0014*/ 	.byte	0x00, 0xf5, 0x21, 0x00


	//----- nvinfo : EIATTR_KPARAM_INFO
	.align		4
.L_275:
        /*0018*/ 	.byte	0x04, 0x17
        /*001a*/ 	.short	(.L_277 - .L_276)
.L_276:
        /*001c*/ 	.word	0x00000000
        /*0020*/ 	.short	0x0004
        /*0022*/ 	.short	0x0018
        /*0024*/ 	.byte	0x00, 0xf5, 0x21, 0x00


	//----- nvinfo : EIATTR_KPARAM_INFO
	.align		4
.L_277:
        /*0028*/ 	.byte	0x04, 0x17
        /*002a*/ 	.short	(.L_279 - .L_278)
.L_278:
        /*002c*/ 	.word	0x00000000
        /*0030*/ 	.short	0x0003
        /*0032*/ 	.short	0x0010
        /*0034*/ 	.byte	0x00, 0xf5, 0x21, 0x00


	//----- nvinfo : EIATTR_KPARAM_INFO
	.align		4
.L_279:
        /*0038*/ 	.byte	0x04, 0x17
        /*003a*/ 	.short	(.L_281 - .L_280)
.L_280:
        /*003c*/ 	.word	0x00000000
        /*0040*/ 	.short	0x0002
        /*0042*/ 	.short	0x0008
        /*0044*/ 	.byte	0x00, 0xf0, 0x11, 0x00


	//----- nvinfo : EIATTR_KPARAM_INFO
	.align		4
.L_281:
        /*0048*/ 	.byte	0x04, 0x17
        /*004a*/ 	.short	(.L_283 - .L_282)
.L_282:
        /*004c*/ 	.word	0x00000000
        /*0050*/ 	.short	0x0001
        /*0052*/ 	.short	0x0004
        /*0054*/ 	.byte	0x00, 0xf0, 0x11, 0x00


	//----- nvinfo : EIATTR_KPARAM_INFO
	.align		4
.L_283:
        /*0058*/ 	.byte	0x04, 0x17
        /*005a*/ 	.short	(.L_285 - .L_284)
.L_284:
        /*005c*/ 	.word	0x00000000
        /*0060*/ 	.short	0x0000
        /*0062*/ 	.short	0x0000
        /*0064*/ 	.byte	0x00, 0xf0, 0x11, 0x00


	//----- nvinfo : EIATTR_SPARSE_MMA_MASK
	.align		4
.L_285:
        /*0068*/ 	.byte	0x03, 0x50
        /*006a*/ 	.short	0x0000


	//----- nvinfo : EIATTR_MAXREG_COUNT
	.align		4
        /*006c*/ 	.byte	0x03, 0x1b
        /*006e*/ 	.short	0x00ff


	//----- nvinfo : EIATTR_NUM_BARRIERS
	.align		4
        /*0070*/ 	.byte	0x02, 0x4c
        /*0072*/ 	.byte	0x01
	.zero		1


	//----- nvinfo : EIATTR_MERCURY_ISA_VERSION
	.align		4
        /*0074*/ 	.byte	0x03, 0x5f
        /*0076*/ 	.short	0x0101


	//----- nvinfo : EIATTR_INT_WARP_WIDE_INSTR_OFFSETS
	.align		4
        /*0078*/ 	.byte	0x04, 0x31
        /*007a*/ 	.short	(.L_287 - .L_286)


	//   ....[0]....
.L_286:
        /*007c*/ 	.word	0x00000550


	//   ....[1]....
        /*0080*/ 	.word	0x000005a0


	//   ....[2]....
        /*0084*/ 	.word	0x000005b0


	//----- nvinfo : EIATTR_COOP_GROUP_MASK_REGIDS
	.align		4
.L_287:
        /*0088*/ 	.byte	0x04, 0x29
        /*008a*/ 	.short	(.L_289 - .L_288)


	//   ....[0]....
.L_288:
        /*008c*/ 	.word	0x05000013


	//   ....[1]....
        /*0090*/ 	.word	0x05000013


	//   ....[2]....
        /*0094*/ 	.word	0x05000013


	//   ....[3]....
        /*0098*/ 	.word	0x05000013


	//   ....[4]....
        /*009c*/ 	.word	0x05000013


	//   ....[5]....
        /*00a0*/ 	.word	0x05000013


	//   ....[6]....
        /*00a4*/ 	.word	0x05000013


	//   ....[7]....
        /*00a8*/ 	.word	0x05000013


	//   ....[8]....
        /*00ac*/ 	.word	0x05000013


	//   ....[9]....
        /*00b0*/ 	.word	0x05000013


	//   ....[10]....
        /*00b4*/ 	.word	0x05000013


	//   ....[11]....
        /*00b8*/ 	.word	0x05000013


	//   ....[12]....
        /*00bc*/ 	.word	0x05000013


	//   ....[13]....
        /*00c0*/ 	.word	0x05000013


	//   ....[14]....
        /*00c4*/ 	.word	0x05000013


	//   ....[15]....
        /*00c8*/ 	.word	0x05000013


	//----- nvinfo : EIATTR_COOP_GROUP_INSTR_OFFSETS
	.align		4
.L_289:
        /*00cc*/ 	.byte	0x04, 0x28
        /*00ce*/ 	.short	(.L_291 - .L_290)


	//   ....[0]....
.L_290:
        /*00d0*/ 	.word	0x00000620


	//   ....[1]....
        /*00d4*/ 	.word	0x00000630


	//   ....[2]....
        /*00d8*/ 	.word	0x00000660


	//   ....[3]....
        /*00dc*/ 	.word	0x00000670


	//   ....[4]....
        /*00e0*/ 	.word	0x000006a0


	//   ....[5]....
        /*00e4*/ 	.word	0x000006b0


	//   ....[6]....
        /*00e8*/ 	.word	0x000006e0


	//   ....[7]....
        /*00ec*/ 	.word	0x000006f0


	//   ....[8]....
        /*00f0*/ 	.word	0x000007f0


	//   ....[9]....
        /*00f4*/ 	.word	0x00000890


	//   ....[10]....
        /*00f8*/ 	.word	0x00000930


	//   ....[11]....
        /*00fc*/ 	.word	0x000009d0


	//   ....[12]....
        /*0100*/ 	.word	0x00000a60


	//   ....[13]....
        /*0104*/ 	.word	0x00000af0


	//   ....[14]....
        /*0108*/ 	.word	0x00000b80


	//   ....[15]....
        /*010c*/ 	.word	0x00000c00


	//----- nvinfo : EIATTR_VRC_CTA_INIT_COUNT
	.align		4
.L_291:
        /*0110*/ 	.byte	0x02, 0x4a
	.zero		1
	.zero		1


	//----- nvinfo : EIATTR_EXIT_INSTR_OFFSETS
	.align		4
        /*0114*/ 	.byte	0x04, 0x1c
        /*0116*/ 	.short	(.L_293 - .L_292)


	//   ....[0]....
.L_292:
        /*0118*/ 	.word	0x000001d0


	//   ....[1]....
        /*011c*/ 	.word	0x000007a0


	//----- nvinfo : EIATTR_MAX_THREADS
	.align		4
.L_293:
        /*0120*/ 	.byte	0x04, 0x05
        /*0122*/ 	.short	(.L_295 - .L_294)
.L_294:
        /*0124*/ 	.word	0x00000100
        /*0128*/ 	.word	0x00000001
        /*012c*/ 	.word	0x00000001


	//----- nvinfo : EIATTR_CRS_STACK_SIZE
	.align		4
.L_295:
        /*0130*/ 	.byte	0x04, 0x1e
        /*0132*/ 	.short	(.L_297 - .L_296)
.L_296:
        /*0134*/ 	.word	0x00000000


	//----- nvinfo : EIATTR_CBANK_PARAM_SIZE
	.align		4
.L_297:
        /*0138*/ 	.byte	0x03, 0x19
        /*013a*/ 	.short	0x0028


	//----- nvinfo : EIATTR_PARAM_CBANK
	.align		4
        /*013c*/ 	.byte	0x04, 0x0a
        /*013e*/ 	.short	(.L_299 - .L_298)
	.align		4
.L_298:
        /*0140*/ 	.word	index@(.nv.constant0._cupy_channelizer_16x16_complex64_complex64)
        /*0144*/ 	.short	0x0380
        /*0146*/ 	.short	0x0028


	//----- nvinfo : EIATTR_SW_WAR
	.align		4
.L_299:
        /*0148*/ 	.byte	0x04, 0x36
        /*014a*/ 	.short	(.L_301 - .L_300)
.L_300:
        /*014c*/ 	.word	0x00000008
.L_301:


//--------------------- .nv.info._cupy_channelizer_16x16_float32_complex64 --------------------------
	.section	.nv.info._cupy_channelizer_16x16_float32_complex64,"",@"SHT_CUDA_INFO"
	.sectionflags	@""
	.align	4


	//----- nvinfo : EIATTR_CUDA_API_VERSION
	.align		4
        /*0000*/ 	.byte	0x04, 0x37
        /*0002*/ 	.short	(.L_303 - .L_302)
.L_302:
        /*0004*/ 	.word	0x00000082


	//----- nvinfo : EIATTR_KPARAM_INFO
	.align		4
.L_303:
        /*0008*/ 	.byte	0x04, 0x17
        /*000a*/ 	.short	(.L_305 - .L_304)
.L_304:
        /*000c*/ 	.word	0x00000000
        /*0010*/ 	.short	0x0005
        /*0012*/ 	.short	0x0020
        /*0014*/ 	.byte	0x00, 0xf5, 0x21, 0x00


	//----- nvinfo : EIATTR_KPARAM_INFO
	.align		4
.L_305:
        /*0018*/ 	.byte	0x04, 0x17
        /*001a*/ 	.short	(.L_307 - .L_306)
.L_306:
        /*001c*/ 	.word	0x00000000
        /*0020*/ 	.short	0x0004
        /*0022*/ 	.short	0x0018
        /*0024*/ 	.byte	0x00, 0xf5, 0x21, 0x00


	//----- nvinfo : EIATTR_KPARAM_INFO
	.align		4
.L_307:
        /*0028*/ 	.byte	0x04, 0x17
        /*002a*/ 	.short	(.L_309 - .L_308)
.L_308:
        /*002c*/ 	.word	0x00000000
        /*0030*/ 	.short	0x0003
        /*0032*/ 	.short	0x0010
        /*0034*/ 	.byte	0x00, 0xf5, 0x21, 0x00


	//----- nvinfo : EIATTR_KPARAM_INFO
	.align		4
.L_309:
        /*0038*/ 	.byte	0x04, 0x17
        /*003a*/ 	.short	(.L_311 - .L_310)
.L_310:
        /*003c*/ 	.word	0x00000000
        /*0040*/ 	.short	0x0002
        /*0042*/ 	.short	0x0008
        /*0044*/ 	.byte	0x00, 0xf0, 0x11, 0x00


	//----- nvinfo : EIATTR_KPARAM_INFO
	.align		4
.L_311:
        /*0048*/ 	.byte	0x04, 0x17
        /*004a*/ 	.short	(.L_313 - .L_312)
.L_312:
        /*004c*/ 	.word	0x00000000
        /*0050*/ 	.short	0x0001
        /*0052*/ 	.short	0x0004
        /*0054*/ 	.byte	0x00, 0xf0, 0x11, 0x00


	//----- nvinfo : EIATTR_KPARAM_INFO
	.align		4
.L_313:
        /*0058*/ 	.byte	0x04, 0x17
        /*005a*/ 	.short	(.L_315 - .L_314)
.L_314:
        /*005c*/ 	.word	0x00000000
        /*0060*/ 	.short	0x0000
        /*0062*/ 	.short	0x0000
        /*0064*/ 	.byte	0x00, 0xf0, 0x11, 0x00


	//----- nvinfo : EIATTR_SPARSE_MMA_MASK
	.align		4
.L_315:
        /*0068*/ 	.byte	0x03, 0x50
        /*006a*/ 	.short	0x0000


	//----- nvinfo : EIATTR_MAXREG_COUNT
	.align		4
        /*006c*/ 	.byte	0x03, 0x1b
        /*006e*/ 	.short	0x00ff


	//----- nvinfo : EIATTR_NUM_BARRIERS
	.align		4
        /*0070*/ 	.byte	0x02, 0x4c
        /*0072*/ 	.byte	0x01
	.zero		1


	//----- nvinfo : EIATTR_MERCURY_ISA_VERSION
	.align		4
        /*0074*/ 	.byte	0x03, 0x5f
        /*0076*/ 	.short	0x0101


	//----- nvinfo : EIATTR_INT_WARP_WIDE_INSTR_OFFSETS
	.align		4
        /*0078*/ 	.byte	0x04, 0x31
        /*007a*/ 	.short	(.L_317 - .L_316)


	//   ....[0]....
.L_316:
        /*007c*/ 	.word	0x00000520


	//   ....[1]....
        /*0080*/ 	.word	0x00000570


	//   ....[2]....
        /*0084*/ 	.word	0x00000580


	//----- nvinfo : EIATTR_COOP_GROUP_MASK_REGIDS
	.align		4
.L_317:
        /*0088*/ 	.byte	0x04, 0x29
        /*008a*/ 	.short	(.L_319 - .L_318)


	//   ....[0]....
.L_318:
        /*008c*/ 	.word	0x05000011


	//   ....[1]....
        /*0090*/ 	.word	0x05000011


	//   ....[2]....
        /*0094*/ 	.word	0x05000011


	//   ....[3]....
        /*0098*/ 	.word	0x05000011


	//   ....[4]....
        /*009c*/ 	.word	0x05000011


	//   ....[5]....
        /*00a0*/ 	.word	0x05000011


	//   ....[6]....
        /*00a4*/ 	.word	0x05000011


	//   ....[7]....
        /*00a8*/ 	.word	0x05000011


	//----- nvinfo : EIATTR_COOP_GROUP_INSTR_OFFSETS
	.align		4
.L_319:
        /*00ac*/ 	.byte	0x04, 0x28
        /*00ae*/ 	.short	(.L_321 - .L_320)


	//   ....[0]....
.L_320:
        /*00b0*/ 	.word	0x000005c0


	//   ....[1]....
        /*00b4*/ 	.word	0x000005e0


	//   ....[2]....
        /*00b8*/ 	.word	0x00000600


	//   ....[3]....
        /*00bc*/ 	.word	0x00000620


	//   ....[4]....
        /*00c0*/ 	.word	0x00000720


	//   ....[5]....
        /*00c4*/ 	.word	0x000007b0


	//   ....[6]....
        /*00c8*/ 	.word	0x00000840


	//   ....[7]....
        /*00cc*/ 	.word	0x000008d0


	//----- nvinfo : EIATTR_VRC_CTA_INIT_COUNT
	.align		4
.L_321:
        /*00d0*/ 	.byte	0x02, 0x4a
	.zero		1
	.zero		1


	//----- nvinfo : EIATTR_EXIT_INSTR_OFFSETS
	.align		4
        /*00d4*/ 	.byte	0x04, 0x1c
        /*00d6*/ 	.short	(.L_323 - .L_322)


	//   ....[0]....
.L_322:
        /*00d8*/ 	.word	0x000001c0


	//   ....[1]....
        /*00dc*/ 	.word	0x000006d0


	//----- nvinfo : EIATTR_MAX_THREADS
	.align		4
.L_323:
        /*00e0*/ 	.byte	0x04, 0x05
        /*00e2*/ 	.short	(.L_325 - .L_324)
.L_324:
        /*00e4*/ 	.word	0x00000100
        /*00e8*/ 	.word	0x00000001
        /*00ec*/ 	.word	0x00000001


	//----- nvinfo : EIATTR_CRS_STACK_SIZE
	.align		4
.L_325:
        /*00f0*/ 	.byte	0x04, 0x1e
        /*00f2*/ 	.short	(.L_327 - .L_326)
.L_326:
        /*00f4*/ 	.word	0x00000000


	//----- nvinfo : EIATTR_CBANK_PARAM_SIZE
	.align		4
.L_327:
        /*00f8*/ 	.byte	0x03, 0x19
        /*00fa*/ 	.short	0x0028


	//----- nvinfo : EIATTR_PARAM_CBANK
	.align		4
        /*00fc*/ 	.byte	0x04, 0x0a
        /*00fe*/ 	.short	(.L_329 - .L_328)
	.align		4
.L_328:
        /*0100*/ 	.word	index@(.nv.constant0._cupy_channelizer_16x16_float32_complex64)
        /*0104*/ 	.short	0x0380
        /*0106*/ 	.short	0x0028


	//----- nvinfo : EIATTR_SW_WAR
	.align		4
.L_329:
        /*0108*/ 	.byte	0x04, 0x36
        /*010a*/ 	.short	(.L_331 - .L_330)
.L_330:
        /*010c*/ 	.word	0x00000008
.L_331:


//--------------------- .nv.info._cupy_channelizer_8x8_complex128_complex128 --------------------------
	.section	.nv.info._cupy_channelizer_8x8_complex128_complex128,"",@"SHT_CUDA_INFO"
	.sectionflags	@""
	.align	4


	//----- nvinfo : EIATTR_CUDA_API_VERSION
	.align		4
        /*0000*/ 	.byte	0x04, 0x37
        /*0002*/ 	.short	(.L_333 - .L_332)
.L_332:
        /*0004*/ 	.word	0x00000082


	//----- nvinfo : EIATTR_KPARAM_INFO
	.align		4
.L_333:
        /*0008*/ 	.byte	0x04, 0x17
        /*000a*/ 	.short	(.L_335 - .L_334)
.L_334:
        /*000c*/ 	.word	0x00000000
        /*0010*/ 	.short	0x0005
        /*0012*/ 	.short	0x0020
        /*0014*/ 	.byte	0x00, 0xf5, 0x21, 0x00


	//----- nvinfo : EIATTR_KPARAM_INFO
	.align		4
.L_335:
        /*0018*/ 	.byte	0x04, 0x17
        /*001a*/ 	.short	(.L_337 - .L_336)
.L_336:
        /*001c*/ 	.word	0x00000000
        /*0020*/ 	.short	0x0004
        /*0022*/ 	.short	0x0018
        /*0024*/ 	.byte	0x00, 0xf5, 0x21, 0x00


	//----- nvinfo : EIATTR_KPARAM_INFO
	.align		4
.L_337:
        /*0028*/ 	.byte	0x04, 0x17
        /*002a*/ 	.short	(.L_339 - .L_338)
.L_338:
        /*002c*/ 	.word	0x00000000
        /*0030*/ 	.short	0x0003
        /*0032*/ 	.short	0x0010
        /*0034*/ 	.byte	0x00, 0xf5, 0x21, 0x00


	//----- nvinfo : EIATTR_KPARAM_INFO
	.align		4
.L_339:
        /*0038*/ 	.byte	0x04, 0x17
        /*003a*/ 	.short	(.L_341 - .L_340)
.L_340:
        /*003c*/ 	.word	0x00000000
        /*0040*/ 	.short	0x0002
        /*0042*/ 	.short	0x0008
        /*0044*/ 	.byte	0x00, 0xf0, 0x11, 0x00


	//----- nvinfo : EIATTR_KPARAM_INFO
	.align		4
.L_341:
        /*0048*/ 	.byte	0x04, 0x17
        /*004a*/ 	.short	(.L_343 - .L_342)
.L_342:
        /*004c*/ 	.word	0x00000000
        /*0050*/ 	.short	0x0001
        /*0052*/ 	.short	0x0004
        /*0054*/ 	.byte	0x00, 0xf0, 0x11, 0x00


	//----- nvinfo : EIATTR_KPARAM_INFO
	.align		4
.L_343:
        /*0058*/ 	.byte	0x04, 0x17
        /*005a*/ 	.short	(.L_345 - .L_344)
.L_344:
        /*005c*/ 	.word	0x00000000
        /*0060*/ 	.short	0x0000
        /*0062*/ 	.short	0x0000
        /*0064*/ 	.byte	0x00, 0xf0, 0x11, 0x00


	//----- nvinfo : EIATTR_SPARSE_MMA_MASK
	.align		4
.L_345:
        /*0068*/ 	.byte	0x03, 0x50
        /*006a*/ 	.short	0x0000


	//----- nvinfo : EIATTR_MAXREG_COUNT
	.align		4
        /*006c*/ 	.byte	0x03, 0x1b
        /*006e*/ 	.short	0x00ff


	//----- nvinfo : EIATTR_NUM_BARRIERS
	.align		4
        /*0070*/ 	.byte	0x02, 0x4c
        /*0072*/ 	.byte	0x01
	.zero		1


	//----- nvinfo : EIATTR_MERCURY_ISA_VERSION
	.align		4
        /*0074*/ 	.byte	0x03, 0x5f
        /*0076*/ 	.short	0x0101


	//----- nvinfo : EIATTR_INT_WARP_WIDE_INSTR_OFFSETS
	.align		4
        /*0078*/ 	.byte	0x04, 0x31
        /*007a*/ 	.short	(.L_347 - .L_346)


	//   ....[0]....
.L_346:
        /*007c*/ 	.word	0x000005a0


	//   ....[1]....
        /*0080*/ 	.word	0x000005f0


	//   ....[2]....
        /*0084*/ 	.word	0x00000600


	//----- nvinfo : EIATTR_COOP_GROUP_MASK_REGIDS
	.align		4
.L_347:
        /*0088*/ 	.byte	0x04, 0x29
        /*008a*/ 	.short	(.L_349 - .L_348)


	//   ....[0]....
.L_348:
        /*008c*/ 	.word	0x05000011


	//   ....[1]....
        /*0090*/ 	.word	0x05000011


	//   ....[2]....
        /*0094*/ 	.word	0x05000011


	//   ....[3]....
        /*0098*/ 	.word	0x05000011


	//   ....[4]....
        /*009c*/ 	.word	0x05000011


	//   ....[5]....
        /*00a0*/ 	.word	0x05000011


	//   ....[6]....
        /*00a4*/ 	.word	0x05000011


	//   ....[7]....
        /*00a8*/ 	.word	0x05000011


	//   ....[8]....
        /*00ac*/ 	.word	0x05000011


	//   ....[9]....
        /*00b0*/ 	.word	0x05000011


	//   ....[10]....
        /*00b4*/ 	.word	0x05000011


	//   ....[11]....
        /*00b8*/ 	.word	0x05000011


	//   ....[12]....
        /*00bc*/ 	.word	0x05000011


	//   ....[13]....
        /*00c0*/ 	.word	0x05000011


	//   ....[14]....
        /*00c4*/ 	.word	0x05000011


	//   ....[15]....
        /*00c8*/ 	.word	0x05000011


	//   ....[16]....
        /*00cc*/ 	.word	0x05000011


	//   ....[17]....
        /*00d0*/ 	.word	0x05000011


	//   ....[18]....
        /*00d4*/ 	.word	0x05000011


	//   ....[19]....
        /*00d8*/ 	.word	0x05000011


	//   ....[20]....
        /*00dc*/ 	.word	0x05000011


	//   ....[21]....
        /*00e0*/ 	.word	0x05000011


	//   ....[22]....
        /*00e4*/ 	.word	0x05000011


	//   ....[23]....
        /*00e8*/ 	.word	0x05000011


	//----- nvinfo : EIATTR_COOP_GROUP_INSTR_OFFSETS
	.align		4
.L_349:
        /*00ec*/ 	.byte	0x04, 0x28
        /*00ee*/ 	.short	(.L_351 - .L_350)


	//   ....[0]....
.L_350:
        /*00f0*/ 	.word	0x00000670


	//   ....[1]....
        /*00f4*/ 	.word	0x00000680


	//   ....[2]....
        /*00f8*/ 	.word	0x00000690


	//   ....[3]....
        /*00fc*/ 	.word	0x000006a0


	//   ....[4]....
        /*0100*/ 	.word	0x000006c0


	//   ....[5]....
        /*0104*/ 	.word	0x000006e0


	//   ....[6]....
        /*0108*/ 	.word	0x000006f0


	//   ....[7]....
        /*010c*/ 	.word	0x00000700


	//   ....[8]....
        /*0110*/ 	.word	0x00000750


	//   ....[9]....
        /*0114*/ 	.word	0x00000760


	//   ....[10]....
        /*0118*/ 	.word	0x00000770


	//   ....[11]....
        /*011c*/ 	.word	0x00000780


	//   ....[12]....
        /*0120*/ 	.word	0x00000890


	//   ....[13]....
        /*0124*/ 	.word	0x00000920


	//   ....[14]....
        /*0128*/ 	.word	0x000009c0


	//   ....[15]....
        /*012c*/ 	.word	0x00000a50


	//   ....[16]....
        /*0130*/ 	.word	0x00000af0


	//   ....[17]....
        /*0134*/ 	.word	0x00000b80


	//   ....[18]....
        /*0138*/ 	.word	0x00000c20


	//   ....[19]....
        /*013c*/ 	.word	0x00000cb0


	//   ....[20]....
        /*0140*/ 	.word	0x00000d50


	//   ....[21]....
        /*0144*/ 	.word	0x00000de0


	//   ....[22]....
        /*0148*/ 	.word	0x00000e80


	//   ....[23]....
        /*014c*/ 	.word	0x00000f10


	//----- nvinfo : EIATTR_VRC_CTA_INIT_COUNT
	.align		4
.L_351:
        /*0150*/ 	.byte	0x02, 0x4a
	.zero		1
	.zero		1


	//----- nvinfo : EIATTR_EXIT_INSTR_OFFSETS
	.align		4
        /*0154*/ 	.byte	0x04, 0x1c
        /*0156*/ 	.short	(.L_353 - .L_352)


	//   ....[0]....
.L_352:
        /*0158*/ 	.word	0x000001d0


	//   ....[1]....
        /*015c*/ 	.word	0x00000830


	//----- nvinfo : EIATTR_MAX_THREADS
	.align		4
.L_353:
        /*0160*/ 	.byte	0x04, 0x05
        /*0162*/ 	.short	(.L_355 - .L_354)
.L_354:
        /*0164*/ 	.word	0x00000040
        /*0168*/ 	.word	0x00000001
        /*016c*/ 	.word	0x00000001


	//----- nvinfo : EIATTR_CRS_STACK_SIZE
	.align		4
.L_355:
        /*0170*/ 	.byte	0x04, 0x1e
        /*0172*/ 	.short	(.L_357 - .L_356)
.L_356:
        /*0174*/ 	.word	0x00000000


	//----- nvinfo : EIATTR_CBANK_PARAM_SIZE
	.align		4
.L_357:
        /*0178*/ 	.byte	0x03, 0x19
        /*017a*/ 	.short	0x0028


	//----- nvinfo : EIATTR_PARAM_CBANK
	.align		4
        /*017c*/ 	.byte	0x04, 0x0a
        /*017e*/ 	.short	(.L_359 - .L_358)
	.align		4
.L_358:
        /*0180*/ 	.word	index@(.nv.constant0._cupy_channelizer_8x8_complex128_complex128)
        /*0184*/ 	.short	0x0380
        /*0186*/ 	.short	0x0028


	//----- nvinfo : EIATTR_SW_WAR
	.align		4
.L_359:
        /*0188*/ 	.byte	0x04, 0x36
        /*018a*/ 	.short	(.L_361 - .L_360)
.L_360:
        /*018c*/ 	.word	0x00000008
.L_361:


//--------------------- .nv.info._cupy_channelizer_8x8_float64_complex128 --------------------------
	.section	.nv.info._cupy_channelizer_8x8_float64_complex128,"",@"SHT_CUDA_INFO"
	.sectionflags	@""
	.align	4


	//----- nvinfo : EIATTR_CUDA_API_VERSION
	.align		4
        /*0000*/ 	.byte	0x04, 0x37
        /*0002*/ 	.short	(.L_363 - .L_362)
.L_362:
        /*0004*/ 	.word	0x00000082


	//----- nvinfo : EIATTR_KPARAM_INFO
	.align		4
.L_363:
        /*0008*/ 	.byte	0x04, 0x17
        /*000a*/ 	.short	(.L_365 - .L_364)
.L_364:
        /*000c*/ 	.word	0x00000000
        /*0010*/ 	.short	0x0005
        /*0012*/ 	.short	0x0020
        /*0014*/ 	.byte	0x00, 0xf5, 0x21, 0x00


	//----- nvinfo : EIATTR_KPARAM_INFO
	.align		4
.L_365:
        /*0018*/ 	.byte	0x04, 0x17
        /*001a*/ 	.short	(.L_367 - .L_366)
.L_366:
        /*001c*/ 	.word	0x00000000
        /*0020*/ 	.short	0x0004
        /*0022*/ 	.short	0x0018
        /*0024*/ 	.byte	0x00, 0xf5, 0x21, 0x00


	//----- nvinfo : EIATTR_KPARAM_INFO
	.align		4
.L_367:
        /*0028*/ 	.byte	0x04, 0x17
        /*002a*/ 	.short	(.L_369 - .L_368)
.L_368:
        /*002c*/ 	.word	0x00000000
        /*0030*/ 	.short	0x0003
        /*0032*/ 	.short	0x0010
        /*0034*/ 	.byte	0x00, 0xf5, 0x21, 0x00


	//----- nvinfo : EIATTR_KPARAM_INFO
	.align		4
.L_369:
        /*0038*/ 	.byte	0x04, 0x17
        /*003a*/ 	.short	(.L_371 - .L_370)
.L_370:
        /*003c*/ 	.word	0x00000000
        /*0040*/ 	.short	0x0002
        /*0042*/ 	.short	0x0008
        /*0044*/ 	.byte	0x00, 0xf0, 0x11, 0x00


	//----- nvinfo : EIATTR_KPARAM_INFO
	.align		4
.L_371:
        /*0048*/ 	.byte	0x04, 0x17
        /*004a*/ 	.short	(.L_373 - .L_372)
.L_372:
        /*004c*/ 	.word	0x00000000
        /*0050*/ 	.short	0x0001
        /*0052*/ 	.short	0x0004
        /*0054*/ 	.byte	0x00, 0xf0, 0x11, 0x00


	//----- nvinfo : EIATTR_KPARAM_INFO
	.align		4
.L_373:
        /*0058*/ 	.byte	0x04, 0x17
        /*005a*/ 	.short	(.L_375 - .L_374)
.L_374:
        /*005c*/ 	.word	0x00000000
        /*0060*/ 	.short	0x0000
        /*0062*/ 	.short	0x0000
        /*0064*/ 	.byte	0x00, 0xf0, 0x11, 0x00


	//----- nvinfo : EIATTR_SPARSE_MMA_MASK
	.align		4
.L_375:
        /*0068*/ 	.byte	0x03, 0x50
        /*006a*/ 	.short	0x0000


	//----- nvinfo : EIATTR_MAXREG_COUNT
	.align		4
        /*006c*/ 	.byte	0x03, 0x1b
        /*006e*/ 	.short	0x00ff


	//----- nvinfo : EIATTR_NUM_BARRIERS
	.align		4
        /*0070*/ 	.byte	0x02, 0x4c
        /*0072*/ 	.byte	0x01
	.zero		1


	//----- nvinfo : EIATTR_MERCURY_ISA_VERSION
	.align		4
        /*0074*/ 	.byte	0x03, 0x5f
        /*0076*/ 	.short	0x0101


	//----- nvinfo : EIATTR_INT_WARP_WIDE_INSTR_OFFSETS
	.align		4
        /*0078*/ 	.byte	0x04, 0x31
        /*007a*/ 	.short	(.L_377 - .L_376)


	//   ....[0]....
.L_376:
        /*007c*/ 	.word	0x00000520


	//   ....[1]....
        /*0080*/ 	.word	0x00000570


	//   ....[2]....
        /*0084*/ 	.word	0x00000580


	//----- nvinfo : EIATTR_COOP_GROUP_MASK_REGIDS
	.align		4
.L_377:
        /*0088*/ 	.byte	0x04, 0x29
        /*008a*/ 	.short	(.L_379 - .L_378)


	//   ....[0]....
.L_378:
        /*008c*/ 	.word	0x0500000b


	//   ....[1]....
        /*0090*/ 	.word	0x0500000b


	//   ....[2]....
        /*0094*/ 	.word	0x0500000b


	//   ....[3]....
        /*0098*/ 	.word	0x0500000b


	//   ....[4]....
        /*009c*/ 	.word	0x0500000b


	//   ....[5]....
        /*00a0*/ 	.word	0x0500000b


	//   ....[6]....
        /*00a4*/ 	.word	0x0500000b


	//   ....[7]....
        /*00a8*/ 	.word	0x0500000b


	//   ....[8]....
        /*00ac*/ 	.word	0x0500000b


	//   ....[9]....
        /*00b0*/ 	.word	0x0500000b


	//   ....[10]....
        /*00b4*/ 	.word	0x0500000b


	//   ....[11]....
        /*00b8*/ 	.word	0x0500000b


	//----- nvinfo : EIATTR_COOP_GROUP_INSTR_OFFSETS
	.align		4
.L_379:
        /*00bc*/ 	.byte	0x04, 0x28
        /*00be*/ 	.short	(.L_381 - .L_380)


	//   ....[0]....
.L_380:
        /*00c0*/ 	.word	0x000005c0


	//   ....[1]....
        /*00c4*/ 	.word	0x000005d0


	//   ....[2]....
        /*00c8*/ 	.word	0x000005f0


	//   ....[3]....
        /*00cc*/ 	.word	0x00000600


	//   ....[4]....
        /*00d0*/ 	.word	0x00000620


	//   ....[5]....
        /*00d4*/ 	.word	0x00000630


	//   ....[6]....
        /*00d8*/ 	.word	0x00000760


	//   ....[7]....
        /*00dc*/ 	.word	0x000007f0


	//   ....[8]....
        /*00e0*/ 	.word	0x00000890


	//   ....[9]....
        /*00e4*/ 	.word	0x00000920


	//   ....[10]....
        /*00e8*/ 	.word	0x000009c0


	//   ....[11]....
        /*00ec*/ 	.word	0x00000a50


	//----- nvinfo : EIATTR_VRC_CTA_INIT_COUNT
	.align		4
.L_381:
        /*00f0*/ 	.byte	0x02, 0x4a
	.zero		1
	.zero		1


	//----- nvinfo : EIATTR_EXIT_INSTR_OFFSETS
	.align		4
        /*00f4*/ 	.byte	0x04, 0x1c
        /*00f6*/ 	.short	(.L_383 - .L_382)


	//   ....[0]....
.L_382:
        /*00f8*/ 	.word	0x000001c0


	//   ....[1]....
        /*00fc*/ 	.word	0x00000700


	//----- nvinfo : EIATTR_MAX_THREADS
	.align		4
.L_383:
        /*0100*/ 	.byte	0x04, 0x05
        /*0102*/ 	.short	(.L_385 - .L_384)
.L_384:
        /*0104*/ 	.word	0x00000040
        /*0108*/ 	.word	0x00000001
        /*010c*/ 	.word	0x00000001


	//----- nvinfo : EIATTR_CRS_STACK_SIZE
	.align		4
.L_385:
        /*0110*/ 	.byte	0x04, 0x1e
        /*0112*/ 	.short	(.L_387 - .L_386)
.L_386:
        /*0114*/ 	.word	0x00000000


	//----- nvinfo : EIATTR_CBANK_PARAM_SIZE
	.align		4
.L_387:
        /*0118*/ 	.byte	0x03, 0x19
        /*011a*/ 	.short	0x0028


	//----- nvinfo : EIATTR_PARAM_CBANK
	.align		4
        /*011c*/ 	.byte	0x04, 0x0a
        /*011e*/ 	.short	(.L_389 - .L_388)
	.align		4
.L_388:
        /*0120*/ 	.word	index@(.nv.constant0._cupy_channelizer_8x8_float64_complex128)
        /*0124*/ 	.short	0x0380
        /*0126*/ 	.short	0x0028


	//----- nvinfo : EIATTR_SW_WAR
	.align		4
.L_389:
        /*0128*/ 	.byte	0x04, 0x36
        /*012a*/ 	.short	(.L_391 - .L_390)
.L_390:
        /*012c*/ 	.word	0x00000008
.L_391:


//--------------------- .nv.info._cupy_channelizer_8x8_complex64_complex64 --------------------------
	.section	.nv.info._cupy_channelizer_8x8_complex64_complex64,"",@"SHT_CUDA_INFO"
	.sectionflags	@""
	.align	4


	//----- nvinfo : EIATTR_CUDA_API_VERSION
	.align		4
        /*0000*/ 	.byte	0x04, 0x37
        /*0002*/ 	.short	(.L_393 - .L_392)
.L_392:
        /*0004*/ 	.word	0x00000082


	//----- nvinfo : EIATTR_KPARAM_INFO
	.align		4
.L_393:
        /*0008*/ 	.byte	0x04, 0x17
        /*000a*/ 	.short	(.L_395 - .L_394)
.L_394:
        /*000c*/ 	.word	0x00000000
        /*0010*/ 	.short	0x0005
        /*0012*/ 	.short	0x0020
        /*0014*/ 	.byte	0x00, 0xf5, 0x21, 0x00


	//----- nvinfo : EIATTR_KPARAM_INFO
	.align		4
.L_395:
        /*0018*/ 	.byte	0x04, 0x17
        /*001a*/ 	.short	(.L_397 - .L_396)
.L_396:
        /*001c*/ 	.word	0x00000000
        /*0020*/ 	.short	0x0004
        /*0022*/ 	.short	0x0018
        /*0024*/ 	.byte	0x00, 0xf5, 0x21, 0x00


	//----- nvinfo : EIATTR_KPARAM_INFO
	.align		4
.L_397:
        /*0028*/ 	.byte	0x04, 0x17
        /*002a*/ 	.short	(.L_399 - .L_398)
.L_398:
        /*002c*/ 	.word	0x00000000
        /*0030*/ 	.short	0x0003
        /*0032*/ 	.short	0x0010
        /*0034*/ 	.byte	0x00, 0xf5, 0x21, 0x00


	//----- nvinfo : EIATTR_KPARAM_INFO
	.align		4
.L_399:
        /*0038*/ 	.byte	0x04, 0x17
        /*003a*/ 	.short	(.L_401 - .L_400)
.L_400:
        /*003c*/ 	.word	0x00000000
        /*0040*/ 	.short	0x0002
        /*0042*/ 	.short	0x0008
        /*0044*/ 	.byte	0x00, 0xf0, 0x11, 0x00


	//----- nvinfo : EIATTR_KPARAM_INFO
	.align		4
.L_401:
        /*0048*/ 	.byte	0x04, 0x17
        /*004a*/ 	.short	(.L_403 - .L_402)
.L_402:
        /*004c*/ 	.word	0x00000000
        /*0050*/ 	.short	0x0001
        /*0052*/ 	.short	0x0004
        /*0054*/ 	.byte	0x00, 0xf0, 0x11, 0x00


	//----- nvinfo : EIATTR_KPARAM_INFO
	.align		4
.L_403:
        /*0058*/ 	.byte	0x04, 0x17
        /*005a*/ 	.short	(.L_405 - .L_404)
.L_404:
        /*005c*/ 	.word	0x00000000
        /*0060*/ 	.short	0x0000
        /*0062*/ 	.short	0x0000
        /*0064*/ 	.byte	0x00, 0xf0, 0x11, 0x00


	//----- nvinfo : EIATTR_SPARSE_MMA_MASK
	.align		4
.L_405:
        /*0068*/ 	.byte	0x03, 0x50
        /*006a*/ 	.short	0x0000


	//----- nvinfo : EIATTR_MAXREG_COUNT
	.align		4
        /*006c*/ 	.byte	0x03, 0x1b
        /*006e*/ 	.short	0x00ff


	//----- nvinfo : EIATTR_NUM_BARRIERS
	.align		4
        /*0070*/ 	.byte	0x02, 0x4c
        /*0072*/ 	.byte	0x01
	.zero		1


	//----- nvinfo : EIATTR_MERCURY_ISA_VERSION
	.align		4
        /*0074*/ 	.byte	0x03, 0x5f
        /*0076*/ 	.short	0x0101


	//----- nvinfo : EIATTR_INT_WARP_WIDE_INSTR_OFFSETS
	.align		4
        /*0078*/ 	.byte	0x04, 0x31
        /*007a*/ 	.short	(.L_407 - .L_406)


	//   ....[0]....
.L_406:
        /*007c*/ 	.word	0x00000550


	//   ....[1]....
        /*0080*/ 	.word	0x000005a0


	//   ....[2]....
        /*0084*/ 	.word	0x000005b0


	//----- nvinfo : EIATTR_COOP_GROUP_MASK_REGIDS
	.align		4
.L_407:
        /*0088*/ 	.byte	0x04, 0x29
        /*008a*/ 	.short	(.L_409 - .L_408)


	//   ....[0]....
.L_408:
        /*008c*/ 	.word	0x05000013


	//   ....[1]....
        /*0090*/ 	.word	0x05000013


	//   ....[2]....
        /*0094*/ 	.word	0x05000013


	//   ....[3]....
        /*0098*/ 	.word	0x05000013


	//   ....[4]....
        /*009c*/ 	.word	0x05000013


	//   ....[5]....
        /*00a0*/ 	.word	0x05000013


	//   ....[6]....
        /*00a4*/ 	.word	0x05000013


	//   ....[7]....
        /*00a8*/ 	.word	0x05000013


	//   ....[8]....
        /*00ac*/ 	.word	0x05000013


	//   ....[9]....
        /*00b0*/ 	.word	0x05000013


	//   ....[10]....
        /*00b4*/ 	.word	0x05000013


	//   ....[11]....
        /*00b8*/ 	.word	0x05000013


	//----- nvinfo : EIATTR_COOP_GROUP_INSTR_OFFSETS
	.align		4
.L_409:
        /*00bc*/ 	.byte	0x04, 0x28
        /*00be*/ 	.short	(.L_411 - .L_410)


	//   ....[0]....
.L_410:
        /*00c0*/ 	.word	0x00000620


	//   ....[1]....
        /*00c4*/ 	.word	0x00000630


	//   ....[2]....
        /*00c8*/ 	.word	0x00000660


	//   ....[3]....
        /*00cc*/ 	.word	0x00000670


	//   ....[4]....
        /*00d0*/ 	.word	0x000006a0


	//   ....[5]....
        /*00d4*/ 	.word	0x000006b0


	//   ....[6]....
        /*00d8*/ 	.word	0x000007b0


	//   ....[7]....
        /*00dc*/ 	.word	0x00000850


	//   ....[8]....
        /*00e0*/ 	.word	0x000008f0


	//   ....[9]....
        /*00e4*/ 	.word	0x00000980


	//   ....[10]....
        /*00e8*/ 	.word	0x00000a10


	//   ....[11]....
        /*00ec*/ 	.word	0x00000aa0


	//----- nvinfo : EIATTR_VRC_CTA_INIT_COUNT
	.align		4
.L_411:
        /*00f0*/ 	.byte	0x02, 0x4a
	.zero		1
	.zero		1


	//----- nvinfo : EIATTR_EXIT_INSTR_OFFSETS
	.align		4
        /*00f4*/ 	.byte	0x04, 0x1c
        /*00f6*/ 	.short	(.L_413 - .L_412)


	//   ....[0]....
.L_412:
        /*00f8*/ 	.word	0x000001d0


	//   ....[1]....
        /*00fc*/ 	.word	0x00000760


	//----- nvinfo : EIATTR_MAX_THREADS
	.align		4
.L_413:
        /*0100*/ 	.byte	0x04, 0x05
        /*0102*/ 	.short	(.L_415 - .L_414)
.L_414:
        /*0104*/ 	.word	0x00000040
        /*0108*/ 	.word	0x00000001
        /*010c*/ 	.word	0x00000001


	//----- nvinfo : EIATTR_CRS_STACK_SIZE
	.align		4
.L_415:
        /*0110*/ 	.byte	0x04, 0x1e
        /*0112*/ 	.short	(.L_417 - .L_416)
.L_416:
        /*0114*/ 	.word	0x00000000


	//----- nvinfo : EIATTR_CBANK_PARAM_SIZE
	.align		4
.L_417:
        /*0118*/ 	.byte	0x03, 0x19
        /*011a*/ 	.short	0x0028


	//----- nvinfo : EIATTR_PARAM_CBANK
	.align		4
        /*011c*/ 	.byte	0x04, 0x0a
        /*011e*/ 	.short	(.L_419 - .L_418)
	.align		4
.L_418:
        /*0120*/ 	.word	index@(.nv.constant0._cupy_channelizer_8x8_complex64_complex64)
        /*0124*/ 	.short	0x0380
        /*0126*/ 	.short	0x0028


	//----- nvinfo : EIATTR_SW_WAR
	.align		4
.L_419:
        /*0128*/ 	.byte	0x04, 0x36
        /*012a*/ 	.short	(.L_421 - .L_420)
.L_420:
        /*012c*/ 	.word	0x00000008
.L_421:


//--------------------- .nv.info._cupy_channelizer_8x8_float32_complex64 --------------------------
	.section	.nv.info._cupy_channelizer_8x8_float32_complex64,"",@"SHT_CUDA_INFO"
	.sectionflags	@""
	.align	4


	//----- nvinfo : EIATTR_CUDA_API_VERSION
	.align		4
        /*0000*/ 	.byte	0x04, 0x37
        /*0002*/ 	.short	(.L_423 - .L_422)
.L_422:
        /*0004*/ 	.word	0x00000082


	//----- nvinfo : EIATTR_KPARAM_INFO
	.align		4
.L_423:
        /*0008*/ 	.byte	0x04, 0x17
        /*000a*/ 	.short	(.L_425 - .L_424)
.L_424:
        /*000c*/ 	.word	0x00000000
        /*0010*/ 	.short	0x0005
        /*0012*/ 	.short	0x0020
        /*0014*/ 	.byte	0x00, 0xf5, 0x21, 0x00


	//----- nvinfo : EIATTR_KPARAM_INFO
	.align		4
.L_425:
        /*0018*/ 	.byte	0x04, 0x17
        /*001a*/ 	.short	(.L_427 - .L_426)
.L_426:
        /*001c*/ 	.word	0x00000000
        /*0020*/ 	.short	0x0004
        /*0022*/ 	.short	0x0018
        /*0024*/ 	.byte	0x00, 0xf5, 0x21, 0x00


	//----- nvinfo : EIATTR_KPARAM_INFO
	.align		4
.L_427:
        /*0028*/ 	.byte	0x04, 0x17
        /*002a*/ 	.short	(.L_429 - .L_428)
.L_428:
        /*002c*/ 	.word	0x00000000
        /*0030*/ 	.short	0x0003
        /*0032*/ 	.short	0x0010
        /*0034*/ 	.byte	0x00, 0xf5, 0x21, 0x00


	//----- nvinfo : EIATTR_KPARAM_INFO
	.align		4
.L_429:
        /*0038*/ 	.byte	0x04, 0x17
        /*003a*/ 	.short	(.L_431 - .L_430)
.L_430:
        /*003c*/ 	.word	0x00000000
        /*0040*/ 	.short	0x0002
        /*0042*/ 	.short	0x0008
        /*0044*/ 	.byte	0x00, 0xf0, 0x11, 0x00


	//----- nvinfo : EIATTR_KPARAM_INFO
	.align		4
.L_431:
        /*0048*/ 	.byte	0x04, 0x17
        /*004a*/ 	.short	(.L_433 - .L_432)
.L_432:
        /*004c*/ 	.word	0x00000000
        /*0050*/ 	.short	0x0001
        /*0052*/ 	.short	0x0004
        /*0054*/ 	.byte	0x00, 0xf0, 0x11, 0x00


	//----- nvinfo : EIATTR_KPARAM_INFO
	.align		4
.L_433:
        /*0058*/ 	.byte	0x04, 0x17
        /*005a*/ 	.short	(.L_435 - .L_434)
.L_434:
        /*005c*/ 	.word	0x00000000
        /*0060*/ 	.short	0x0000
        /*0062*/ 	.short	0x0000
        /*0064*/ 	.byte	0x00, 0xf0, 0x11, 0x00


	//----- nvinfo : EIATTR_SPARSE_MMA_MASK
	.align		4
.L_435:
        /*0068*/ 	.byte	0x03, 0x50
        /*006a*/ 	.short	0x0000


	//----- nvinfo : EIATTR_MAXREG_COUNT
	.align		4
        /*006c*/ 	.byte	0x03, 0x1b
        /*006e*/ 	.short	0x00ff


	//----- nvinfo : EIATTR_NUM_BARRIERS
	.align		4
        /*0070*/ 	.byte	0x02, 0x4c
        /*0072*/ 	.byte	0x01
	.zero		1


	//----- nvinfo : EIATTR_MERCURY_ISA_VERSION
	.align		4
        /*0074*/ 	.byte	0x03, 0x5f
        /*0076*/ 	.short	0x0101


	//----- nvinfo : EIATTR_INT_WARP_WIDE_INSTR_OFFSETS
	.align		4
        /*0078*/ 	.byte	0x04, 0x31
        /*007a*/ 	.short	(.L_437 - .L_436)


	//   ....[0]....
.L_436:
        /*007c*/ 	.word	0x00000520


	//   ....[1]....
        /*0080*/ 	.word	0x00000570


	//   ....[2]....
        /*0084*/ 	.word	0x00000580


	//----- nvinfo : EIATTR_COOP_GROUP_MASK_REGIDS
	.align		4
.L_437:
        /*0088*/ 	.byte	0x04, 0x29
        /*008a*/ 	.short	(.L_439 - .L_438)


	//   ....[0]....
.L_438:
        /*008c*/ 	.word	0x05000011


	//   ....[1]....
        /*0090*/ 	.word	0x05000011


	//   ....[2]....
        /*0094*/ 	.word	0x05000011


	//   ....[3]....
        /*0098*/ 	.word	0x05000011


	//   ....[4]....
        /*009c*/ 	.word	0x05000011


	//   ....[5]....
        /*00a0*/ 	.word	0x05000011


	//----- nvinfo : EIATTR_COOP_GROUP_INSTR_OFFSETS
	.align		4
.L_439:
        /*00a4*/ 	.byte	0x04, 0x28
        /*00a6*/ 	.short	(.L_441 - .L_440)


	//   ....[0]....
.L_440:
        /*00a8*/ 	.word	0x000005c0


	//   ....[1]....
        /*00ac*/ 	.word	0x000005e0


	//   ....[2]....
        /*00b0*/ 	.word	0x00000600


	//   ....[3]....
        /*00b4*/ 	.word	0x00000700


	//   ....[4]....
        /*00b8*/ 	.word	0x00000790


	//   ....[5]....
        /*00bc*/ 	.word	0x00000820


	//----- nvinfo : EIATTR_VRC_CTA_INIT_COUNT
	.align		4
.L_441:
        /*00c0*/ 	.byte	0x02, 0x4a
	.zero		1
	.zero		1


	//----- nvinfo : EIATTR_EXIT_INSTR_OFFSETS
	.align		4
        /*00c4*/ 	.byte	0x04, 0x1c
        /*00c6*/ 	.short	(.L_443 - .L_442)


	//   ....[0]....
.L_442:
        /*00c8*/ 	.word	0x000001c0


	//   ....[1]....
        /*00cc*/ 	.word	0x000006b0


	//----- nvinfo : EIATTR_MAX_THREADS
	.align		4
.L_443:
        /*00d0*/ 	.byte	0x04, 0x05
        /*00d2*/ 	.short	(.L_445 - .L_444)
.L_444:
        /*00d4*/ 	.word	0x00000040
        /*00d8*/ 	.word	0x00000001
        /*00dc*/ 	.word	0x00000001


	//----- nvinfo : EIATTR_CRS_STACK_SIZE
	.align		4
.L_445:
        /*00e0*/ 	.byte	0x04, 0x1e
        /*00e2*/ 	.short	(.L_447 - .L_446)
.L_446:
        /*00e4*/ 	.word	0x00000000


	//----- nvinfo : EIATTR_CBANK_PARAM_SIZE
	.align		4
.L_447:
        /*00e8*/ 	.byte	0x03, 0x19
        /*00ea*/ 	.short	0x0028


	//----- nvinfo : EIATTR_PARAM_CBANK
	.align		4
        /*00ec*/ 	.byte	0x04, 0x0a
        /*00ee*/ 	.short	(.L_449 - .L_448)
	.align		4
.L_448:
        /*00f0*/ 	.word	index@(.nv.constant0._cupy_channelizer_8x8_float32_complex64)
        /*00f4*/ 	.short	0x0380
        /*00f6*/ 	.short	0x0028


	//----- nvinfo : EIATTR_SW_WAR
	.align		4
.L_449:
        /*00f8*/ 	.byte	0x04, 0x36
        /*00fa*/ 	.short	(.L_451 - .L_450)
.L_450:
        /*00fc*/ 	.word	0x00000008
.L_451:


//--------------------- .nv.callgraph             --------------------------
	.section	.nv.callgraph,"",@"SHT_CUDA_CALLGRAPH"
	.align	4
	.sectionentsize	8
	.align		4
        /*0000*/ 	.word	0x00000000
	.align		4
        /*0004*/ 	.word	0xffffffff
	.align		4
        /*0008*/ 	.word	0x00000000
	.align		4
        /*000c*/ 	.word	0xfffffffe
	.align		4
        /*0010*/ 	.word	0x00000000
	.align		4
        /*0014*/ 	.word	0xfffffffd
	.align		4
        /*0018*/ 	.word	0x00000000
	.align		4
        /*001c*/ 	.word	0xfffffffc


//--------------------- .nv.constant4             --------------------------
	.section	.nv.constant4,"a",@progbits
	.align	8
	.align		8
.nv.constant4:
        /*0000*/ 	.dword	_ZN34_INTERNAL_a3a44d20_4_k_cu_f8e7cbaa4cuda3std3__436_GLOBAL__N__a3a44d20_4_k_cu_f8e7cbaa6ignoreE
	.align		8
        /*0008*/ 	.dword	_ZN34_INTERNAL_a3a44d20_4_k_cu_f8e7cbaa4cuda3std3__45__cpo5beginE
	.align		8
        /*0010*/ 	.dword	_ZN34_INTERNAL_a3a44d20_4_k_cu_f8e7cbaa4cuda3std3__45__cpo3endE
	.align		8
        /*0018*/ 	.dword	_ZN34_INTERNAL_a3a44d20_4_k_cu_f8e7cbaa4cuda3std3__45__cpo6cbeginE
	.align		8
        /*0020*/ 	.dword	_ZN34_INTERNAL_a3a44d20_4_k_cu_f8e7cbaa4cuda3std3__45__cpo4cendE
	.align		8
        /*0028*/ 	.dword	_ZN34_INTERNAL_a3a44d20_4_k_cu_f8e7cbaa4cuda3std3__45__cpo6rbeginE
	.align		8
        /*0030*/ 	.dword	_ZN34_INTERNAL_a3a44d20_4_k_cu_f8e7cbaa4cuda3std3__45__cpo4rendE
	.align		8
        /*0038*/ 	.dword	_ZN34_INTERNAL_a3a44d20_4_k_cu_f8e7cbaa4cuda3std3__45__cpo7crbeginE
	.align		8
        /*0040*/ 	.dword	_ZN34_INTERNAL_a3a44d20_4_k_cu_f8e7cbaa4cuda3std3__45__cpo5crendE
	.align		8
        /*0048*/ 	.dword	_ZN34_INTERNAL_a3a44d20_4_k_cu_f8e7cbaa4cuda3std3__419piecewise_constructE
	.align		8
        /*0050*/ 	.dword	_ZN34_INTERNAL_a3a44d20_4_k_cu_f8e7cbaa4cuda3std3__48in_placeE
	.align		8
        /*0058*/ 	.dword	_ZN34_INTERNAL_a3a44d20_4_k_cu_f8e7cbaa4cuda3std3__420unreachable_sentinelE
	.align		8
        /*0060*/ 	.dword	_ZN34_INTERNAL_a3a44d20_4_k_cu_f8e7cbaa4cuda3std6ranges3__45__cpo4swapE
	.align		8
        /*0068*/ 	.dword	_ZN34_INTERNAL_a3a44d20_4_k_cu_f8e7cbaa4cuda3std6ranges3__45__cpo9iter_moveE
	.align		8
        /*0070*/ 	.dword	_ZN34_INTERNAL_a3a44d20_4_k_cu_f8e7cbaa4cuda3std6ranges3__45__cpo7advanceE
	.align		8
        /*0078*/ 	.dword	_ZN34_INTERNAL_a3a44d20_4_k_cu_f8e7cbaa4cuda3std6ranges3__45__cpo5beginE
	.align		8
        /*0080*/ 	.dword	_ZN34_INTERNAL_a3a44d20_4_k_cu_f8e7cbaa4cuda3std6ranges3__45__cpo3endE
	.align		8
        /*0088*/ 	.dword	_ZN34_INTERNAL_a3a44d20_4_k_cu_f8e7cbaa4cuda3std6ranges3__45__cpo6cbeginE
	.align		8
        /*0090*/ 	.dword	_ZN34_INTERNAL_a3a44d20_4_k_cu_f8e7cbaa4cuda3std6ranges3__45__cpo4cendE
	.align		8
        /*0098*/ 	.dword	_ZN34_INTERNAL_a3a44d20_4_k_cu_f8e7cbaa4cuda3std6ranges3__45__cpo9iter_swapE
	.align		8
        /*00a0*/ 	.dword	_ZN34_INTERNAL_a3a44d20_4_k_cu_f8e7cbaa4cuda3std6ranges3__45__cpo4nextE
	.align		8
        /*00a8*/ 	.dword	_ZN34_INTERNAL_a3a44d20_4_k_cu_f8e7cbaa4cuda3std6ranges3__45__cpo4prevE
	.align		8
        /*00b0*/ 	.dword	_ZN34_INTERNAL_a3a44d20_4_k_cu_f8e7cbaa4cuda3std6ranges3__45__cpo4dataE
	.align		8
        /*00b8*/ 	.dword	_ZN34_INTERNAL_a3a44d20_4_k_cu_f8e7cbaa4cuda3std6ranges3__45__cpo5cdataE
	.align		8
        /*00c0*/ 	.dword	_ZN34_INTERNAL_a3a44d20_4_k_cu_f8e7cbaa4cuda3std6ranges3__45__cpo4sizeE
	.align		8
        /*00c8*/ 	.dword	_ZN34_INTERNAL_a3a44d20_4_k_cu_f8e7cbaa4cuda3std6ranges3__45__cpo5ssizeE
	.align		8
        /*00d0*/ 	.dword	_ZN34_INTERNAL_a3a44d20_4_k_cu_f8e7cbaa4cuda3std6ranges3__45__cpo8distanceE
	.align		8
        /*00d8*/ 	.dword	_ZN34_INTERNAL_a3a44d20_4_k_cu_f8e7cbaa6thrust24THRUST_300001_SM_1000_NS6system6detail10sequential3seqE


//--------------------- .text._cupy_channelizer_32x32_complex128_complex128 --------------------------
	.section	.text._cupy_channelizer_32x32_complex128_complex128,"ax",@progbits
	.align	128
        .global         _cupy_channelizer_32x32_complex128_complex128
        .type           _cupy_channelizer_32x32_complex128_complex128,@function
        .size           _cupy_channelizer_32x32_complex128_complex128,(.L_x_279 - _cupy_channelizer_32x32_complex128_complex128)
        .other          _cupy_channelizer_32x32_complex128_complex128,@"STO_CUDA_ENTRY STV_DEFAULT"
_cupy_channelizer_32x32_complex128_complex128:
.text._cupy_channelizer_32x32_complex128_complex128:
[----:B------:R-:W-:Y:S01]  /*0000*/  LDC R1, c[0x0][0x37c] ;  /* 0x0000df00ff017b82 */ /* 0x000fe20000000800 */
[----:B------:R-:W0:Y:S07]  /*0010*/  S2R R3, SR_TID.Y ;  /* 0x0000000000037919 */ /* 0x000e2e0000002200 */
[----:B------:R-:W0:Y:S01]  /*0020*/  LDC.64 R6, c[0x0][0x380] ;  /* 0x0000e000ff067b82 */ /* 0x000e220000000a00 */
[----:B------:R-:W1:Y:S01]  /*0030*/  LDCU.64 UR6, c[0x0][0x358] ;  /* 0x00006b00ff0677ac */ /* 0x000e620008000a00 */
[----:B------:R-:W2:Y:S06]  /*0040*/  S2R R5, SR_TID.X ;  /* 0x0000000000057919 */ /* 0x000eac0000002100 */
[----:B------:R-:W3:Y:S08]  /*0050*/  S2UR UR8, SR_CgaCtaId ;  /* 0x00000000000879c3 */ /* 0x000ef00000008800 */
[----:B------:R-:W4:Y:S08]  /*0060*/  S2UR UR4, SR_CTAID.X ;  /* 0x00000000000479c3 */ /* 0x000f300000002500 */
[----:B------:R-:W4:Y:S01]  /*0070*/  LDC R12, c[0x0][0x388] ;  /* 0x0000e200ff0c7b82 */ /* 0x000f220000000800 */
[----:B0-----:R-:W-:-:S04]  /*0080*/  ISETP.GE.U32.AND P0, PT, R3, R7, PT ;  /* 0x000000070300720c */ /* 0x001fc80003f06070 */
[----:B--2---:R-:W-:-:S13]  /*0090*/  ISETP.LT.U32.AND P0, PT, R5, R6, !P0 ;  /* 0x000000060500720c */ /* 0x004fda0004701070 */
[----:B------:R-:W0:Y:S01]  /*00a0*/  @P0 LDC.64 R8, c[0x0][0x398] ;  /* 0x0000e600ff080b82 */ /* 0x000e220000000a00 */
[----:B------:R-:W-:-:S04]  /*00b0*/  @P0 IMAD R11, R3, R6, R5 ;  /* 0x00000006030b0224 */ /* 0x000fc800078e0205 */
[----:B0-----:R-:W-:-:S06]  /*00c0*/  @P0 IMAD.WIDE.U32 R8, R11, 0x10, R8 ;  /* 0x000000100b080825 */ /* 0x001fcc00078e0008 */
[----:B-1----:R-:W2:Y:S01]  /*00d0*/  @P0 LDG.E.128.CONSTANT R8, desc[UR6][R8.64] ;  /* 0x0000000608080981 */ /* 0x002ea2000c1e9d00 */
[----:B------:R-:W-:Y:S01]  /*00e0*/  UMOV UR5, 0x400 ;  /* 0x0000040000057882 */ /* 0x000fe20000000000 */
[----:B---3--:R-:W-:Y:S01]  /*00f0*/  @P0 IMAD.U32 R15, RZ, RZ, UR8 ;  /* 0x00000008ff0f0e24 */ /* 0x008fe2000f8e00ff */
[----:B----4-:R-:W-:Y:S01]  /*0100*/  ISETP.LE.U32.AND P1, PT, R12, UR4, PT ;  /* 0x000000040c007c0c */ /* 0x010fe2000bf23070 */
[----:B------:R-:W-:-:S05]  /*0110*/  @P0 IMAD.U32 R0, RZ, RZ, UR5 ;  /* 0x00000005ff000e24 */ /* 0x000fca000f8e00ff */
[----:B------:R-:W-:Y:S01]  /*0120*/  @P0 LEA R2, R15, R0, 0x18 ;  /* 0x000000000f020211 */ /* 0x000fe200078ec0ff */
[----:B------:R-:W-:Y:S01]  /*0130*/  @!P0 IMAD.U32 R15, RZ, RZ, UR8 ;  /* 0x00000008ff0f8e24 */ /* 0x000fe2000f8e00ff */
[----:B------:R-:W-:-:S03]  /*0140*/  @!P0 MOV R0, UR5 ;  /* 0x0000000500008c02 */ /* 0x000fc60008000f00 */
[----:B------:R-:W-:Y:S01]  /*0150*/  @P0 IMAD R4, R5, 0x200, R2 ;  /* 0x0000020005040824 */ /* 0x000fe200078e0202 */
[----:B------:R-:W-:-:S03]  /*0160*/  @!P0 LEA R2, R15, R0, 0x18 ;  /* 0x000000000f028211 */ /* 0x000fc600078ec0ff */
[----:B------:R-:W-:Y:S01]  /*0170*/  @P0 IMAD R13, R3, 0x10, R4 ;  /* 0x00000010030d0824 */ /* 0x000fe200078e0204 */
[----:B------:R-:W-:-:S05]  /*0180*/  @!P0 LEA R12, R5, R2, 0x9 ;  /* 0x00000002050c8211 */ /* 0x000fca00078e48ff */
[----:B------:R-:W-:Y:S01]  /*0190*/  @!P0 IMAD R12, R3, 0x10, R12 ;  /* 0x00000010030c8824 */ /* 0x000fe200078e020c */
[----:B--2---:R-:W-:-:S07]  /*01a0*/  @P0 DADD R10, -RZ, -R10 ;  /* 0x00000000ff0a0229 */ /* 0x004fce000000090a */
[----:B------:R0:W-:Y:S04]  /*01b0*/  @P0 STS.128 [R13], R8 ;  /* 0x000000080d000388 */ /* 0x0001e80000000c00 */
[----:B------:R0:W-:Y:S01]  /*01c0*/  @!P0 STS.128 [R12], RZ ;  /* 0x000000ff0c008388 */ /* 0x0001e20000000c00 */
[----:B------:R-:W-:Y:S05]  /*01d0*/  @P1 EXIT ;  /* 0x000000000000194d */ /* 0x000fea0003800000 */
[----:B------:R-:W-:Y:S01]  /*01e0*/  IADD3 R0, PT, PT, R0, 0x4000, RZ ;  /* 0x0000400000007810 */ /* 0x000fe20007ffe0ff */
[----:B------:R-:W1:Y:S01]  /*01f0*/  LDC.64 R22, c[0x0][0x390] ;  /* 0x0000e400ff167b82 */ /* 0x000e620000000a00 */
[----:B0-----:R-:W-:Y:S01]  /*0200*/  LOP3.LUT R9, RZ, R5, RZ, 0x33, !PT ;  /* 0x00000005ff097212 */ /* 0x001fe200078e33ff */
[----:B------:R-:W-:Y:S01]  /*0210*/  IMAD R11, R3, R6, R5 ;  /* 0x00000006030b7224 */ /* 0x000fe200078e0205 */
[----:B------:R-:W-:Y:S01]  /*0220*/  LEA R4, R15, R0, 0x18 ;  /* 0x000000000f047211 */ /* 0x000fe200078ec0ff */
[C---:B------:R-:W-:Y:S01]  /*0230*/  IMAD R2, R3.reuse, 0x200, R2 ;  /* 0x0000020003027824 */ /* 0x040fe200078e0202 */
[----:B------:R-:W-:Y:S01]  /*0240*/  ISETP.GE.U32.AND P1, PT, R3, R6, PT ;  /* 0x000000060300720c */ /* 0x000fe20003f26070 */
[----:B------:R-:W-:Y:S01]  /*0250*/  IMAD.IADD R6, R9, 0x1, R6 ;  /* 0x0000000109067824 */ /* 0x000fe200078e0206 */
[----:B------:R-:W-:Y:S01]  /*0260*/  LOP3.LUT R8, RZ, R3, RZ, 0x33, !PT ;  /* 0x00000003ff087212 */ /* 0x000fe200078e33ff */
[----:B------:R-:W0:Y:S01]  /*0270*/  LDC R0, c[0x0][0x380] ;  /* 0x0000e000ff007b82 */ /* 0x000e220000000800 */
[C---:B------:R-:W-:Y:S01]  /*0280*/  IADD3 R16, PT, PT, R3.reuse, 0x1, -R7 ;  /* 0x0000000103107810 */ /* 0x040fe20007ffe807 */
[--C-:B------:R-:W-:Y:S01]  /*0290*/  IMAD R6, R6, 0x200, R4.reuse ;  /* 0x0000020006067824 */ /* 0x100fe200078e0204 */
[----:B------:R-:W-:Y:S01]  /*02a0*/  IADD3 R9, PT, PT, R8, R7, RZ ;  /* 0x0000000708097210 */ /* 0x000fe20007ffe0ff */
[----:B------:R-:W-:Y:S01]  /*02b0*/  IMAD R4, R3, 0x200, R4 ;  /* 0x0000020003047824 */ /* 0x000fe200078e0204 */
[C---:B------:R-:W-:Y:S01]  /*02c0*/  ISETP.EQ.AND P1, PT, R5.reuse, RZ, !P1 ;  /* 0x000000ff0500720c */ /* 0x040fe20004f22270 */
[C---:B------:R-:W-:Y:S01]  /*02d0*/  IMAD R2, R5.reuse, 0x10, R2 ;  /* 0x0000001005027824 */ /* 0x040fe200078e0202 */
[----:B------:R-:W-:Y:S01]  /*02e0*/  MOV R18, UR4 ;  /* 0x0000000400127c02 */ /* 0x000fe20008000f00 */
[----:B------:R-:W2:Y:S01]  /*02f0*/  LDC.64 R20, c[0x0][0x390] ;  /* 0x0000e400ff147b82 */ /* 0x000ea20000000a00 */
[----:B------:R-:W-:Y:S01]  /*0300*/  IMAD R4, R5, 0x10, R4 ;  /* 0x0000001005047824 */ /* 0x000fe200078e0204 */
[----:B------:R-:W-:Y:S01]  /*0310*/  LEA R7, R9, R6, 0x4 ;  /* 0x0000000609077211 */ /* 0x000fe200078e20ff */
[----:B------:R-:W3:Y:S01]  /*0320*/  LDCU UR8, c[0x0][0x360] ;  /* 0x00006c00ff0877ac */ /* 0x000ee20008000800 */
[----:B------:R-:W4:Y:S01]  /*0330*/  LDCU UR10, c[0x0][0x380] ;  /* 0x00007000ff0a77ac */ /* 0x000f220008000800 */
[----:B-1----:R-:W-:Y:S01]  /*0340*/  IMAD.WIDE.U32 R22, R11, 0x10, R22 ;  /* 0x000000100b167825 */ /* 0x002fe200078e0016 */
[----:B------:R-:W1:Y:S01]  /*0350*/  LDCU UR11, c[0x0][0x388] ;  /* 0x00007100ff0b77ac */ /* 0x000e620008000800 */
[----:B---34-:R-:W0:Y:S05]  /*0360*/  LDCU UR9, c[0x0][0x384] ;  /* 0x00007080ff0977ac */ /* 0x018e2a0008000800 */
.L_x_6:
[----:B0-----:R-:W-:-:S13]  /*0370*/  ISETP.GE.U32.AND P2, PT, R18, UR9, PT ;  /* 0x0000000912007c0c */ /* 0x001fda000bf46070 */
[----:B---3--:R-:W-:Y:S05]  /*0380*/  @!P2 BRA `(.L_x_0) ;  /* 0x000000000020a947 */ /* 0x008fea0003800000 */
[----:B------:R-:W-:Y:S05]  /*0390*/  @!P0 BRA `(.L_x_1) ;  /* 0x00000000005c8947 */ /* 0x000fea0003800000 */
[----:B------:R-:W-:-:S04]  /*03a0*/  IMAD.IADD R8, R16, 0x1, R18 ;  /* 0x0000000110087824 */ /* 0x000fc800078e0212 */
[----:B------:R-:W-:-:S04]  /*03b0*/  IMAD R13, R8, UR10, R5 ;  /* 0x0000000a080d7c24 */ /* 0x000fc8000f8e0205 */
[----:B--2---:R-:W-:-:S05]  /*03c0*/  IMAD.WIDE.U32 R12, R13, 0x10, R20 ;  /* 0x000000100d0c7825 */ /* 0x004fca00078e0014 */
[----:B------:R-:W2:Y:S02]  /*03d0*/  LDG.E.128.CONSTANT R8, desc[UR6][R12.64] ;  /* 0x000000060c087981 */ /* 0x000ea4000c1e9d00 */
[----:B--2---:R-:W-:-:S07]  /*03e0*/  DADD R10, -RZ, -R10 ;  /* 0x00000000ff0a7229 */ /* 0x004fce000000090a */
[----:B------:R0:W-:Y:S01]  /*03f0*/  STS.128 [R7], R8 ;  /* 0x0000000807007388 */ /* 0x0001e20000000c00 */
[----:B------:R-:W-:Y:S05]  /*0400*/  BRA `(.L_x_1) ;  /* 0x0000000000407947 */ /* 0x000fea0003800000 */
.L_x_0:
[----:B------:R-:W-:-:S04]  /*0410*/  ISETP.GE.U32.AND P2, PT, R18, R3, PT ;  /* 0x000000031200720c */ /* 0x000fc80003f46070 */
[----:B------:R-:W-:-:S13]  /*0420*/  ISETP.GE.U32.OR P2, PT, R5, UR10, !P2 ;  /* 0x0000000a05007c0c */ /* 0x000fda000d746470 */
[----:B------:R-:W-:Y:S05]  /*0430*/  @P2 BRA `(.L_x_2) ;  /* 0x0000000000182947 */ /* 0x000fea0003800000 */
[----:B------:R-:W3:Y:S01]  /*0440*/  LDG.E.128.CONSTANT R8, desc[UR6][R22.64] ;  /* 0x0000000616087981 */ /* 0x000ee2000c1e9d00 */
[----:B------:R-:W-:-:S05]  /*0450*/  IMAD.IADD R13, R18, 0x1, -R3 ;  /* 0x00000001120d7824 */ /* 0x000fca00078e0a03 */
[----:B------:R-:W-:Y:S01]  /*0460*/  LEA R13, R13, R6, 0x4 ;  /* 0x000000060d0d7211 */ /* 0x000fe200078e20ff */
[----:B---3--:R-:W-:-:S07]  /*0470*/  DADD R10, -RZ, -R10 ;  /* 0x00000000ff0a7229 */ /* 0x008fce000000090a */
[----:B------:R3:W-:Y:S01]  /*0480*/  STS.128 [R13], R8 ;  /* 0x000000080d007388 */ /* 0x0007e20000000c00 */
[----:B------:R-:W-:Y:S05]  /*0490*/  BRA `(.L_x_1) ;  /* 0x00000000001c7947 */ /* 0x000fea0003800000 */
.L_x_2:
[----:B------:R-:W0:Y:S01]  /*04a0*/  S2UR UR5, SR_CgaCtaId ;  /* 0x00000000000579c3 */ /* 0x000e220000008800 */
[----:B------:R-:W-:Y:S02]  /*04b0*/  UMOV UR4, 0x400 ;  /* 0x0000040000047882 */ /* 0x000fe40000000000 */
[----:B------:R-:W-:-:S04]  /*04c0*/  UIADD3 UR4, UPT, UPT, UR4, 0x4000, URZ ;  /* 0x0000400004047890 */ /* 0x000fc8000fffe0ff */
[----:B0-----:R-:W-:-:S06]  /*04d0*/  ULEA UR4, UR5, UR4, 0x18 ;  /* 0x0000000405047291 */ /* 0x001fcc000f8ec0ff */
[----:B------:R-:W-:-:S05]  /*04e0*/  LEA R8, R5, UR4, 0x9 ;  /* 0x0000000405087c11 */ /* 0x000fca000f8e48ff */
[----:B------:R-:W-:-:S05]  /*04f0*/  IMAD R8, R3, 0x10, R8 ;  /* 0x0000001003087824 */ /* 0x000fca00078e0208 */
[----:B------:R4:W-:Y:S02]  /*0500*/  STS.128 [R8], RZ ;  /* 0x000000ff08007388 */ /* 0x0009e40000000c00 */
.L_x_1:
[----:B------:R-:W-:Y:S01]  /*0510*/  ISETP.GE.U32.AND P2, PT, R3, R0, PT ;  /* 0x000000000300720c */ /* 0x000fe20003f46070 */
[----:B------:R-:W-:Y:S05]  /*0520*/  WARPSYNC.ALL ;  /* 0x0000000000007948 */ /* 0x000fea0003800000 */
[----:B------:R-:W-:Y:S01]  /*0530*/  BAR.SYNC.DEFER_BLOCKING 0x0 ;  /* 0x0000000000007b1d */ /* 0x000fe20000010000 */
[----:B0--34-:R-:W-:Y:S02]  /*0540*/  CS2R R8, SRZ ;  /* 0x0000000000087805 */ /* 0x019fe4000001ff00 */
[----:B------:R-:W-:-:S03]  /*0550*/  CS2R R10, SRZ ;  /* 0x00000000000a7805 */ /* 0x000fc6000001ff00 */
[----:B------:R-:W-:Y:S04]  /*0560*/  BSSY B0, `(.L_x_3) ;  /* 0x0000030000007945 */ /* 0x000fe80003800000 */
[----:B------:R-:W-:Y:S05]  /*0570*/  @P2 BRA `(.L_x_4) ;  /* 0x0000000000b82947 */ /* 0x000fea0003800000 */
[----:B------:R-:W-:Y:S01]  /*0580*/  LDS.128 R8, [R2] ;  /* 0x0000000002087984 */ /* 0x000fe20000000c00 */
[----:B------:R-:W-:-:S03]  /*0590*/  UMOV UR4, 0xffffffff ;  /* 0xffffffff00047882 */ /* 0x000fc60000000000 */
[----:B------:R-:W0:Y:S02]  /*05a0*/  LDS.128 R12, [R4] ;  /* 0x00000000040c7984 */ /* 0x000e240000000c00 */
[C---:B0-----:R-:W-:Y:S02]  /*05b0*/  DMUL R24, R10.reuse, R14 ;  /* 0x0000000e0a187228 */ /* 0x041fe40000000000 */
[----:B------:R-:W-:-:S06]  /*05c0*/  DMUL R10, R10, R12 ;  /* 0x0000000c0a0a7228 */ /* 0x000fcc0000000000 */
[C---:B------:R-:W-:Y:S02]  /*05d0*/  DFMA R12, R8.reuse, R12, -R24 ;  /* 0x0000000c080c722b */ /* 0x040fe40000000818 */
[----:B------:R-:W-:Y:S01]  /*05e0*/  DFMA R8, R8, R14, R10 ;  /* 0x0000000e0808722b */ /* 0x000fe2000000000a */
[----:B------:R-:W-:Y:S10]  /*05f0*/  BRA.DIV UR4, `(.L_x_5) ;  /* 0x0000000204bc7947 */ /* 0x000ff4000b800000 */
[----:B------:R-:W-:Y:S04]  /*0600*/  SHFL.BFLY PT, R11, R13, 0x10, 0x1f ;  /* 0x0e001f000d0b7f89 */ /* 0x000fe800000e0000 */
[----:B------:R-:W0:Y:S04]  /*0610*/  SHFL.BFLY PT, R10, R12, 0x10, 0x1f ;  /* 0x0e001f000c0a7f89 */ /* 0x000e2800000e0000 */
[----:B------:R-:W-:Y:S04]  /*0620*/  SHFL.BFLY PT, R15, R9, 0x10, 0x1f ;  /* 0x0e001f00090f7f89 */ /* 0x000fe800000e0000 */
[----:B------:R-:W3:Y:S01]  /*0630*/  SHFL.BFLY PT, R14, R8, 0x10, 0x1f ;  /* 0x0e001f00080e7f89 */ /* 0x000ee200000e0000 */
[----:B0-----:R-:W-:-:S07]  /*0640*/  DADD R10, R12, R10 ;  /* 0x000000000c0a7229 */ /* 0x001fce000000000a */
[----:B------:R-:W0:Y:S01]  /*0650*/  SHFL.BFLY PT, R13, R11, 0x8, 0x1f ;  /* 0x0d001f000b0d7f89 */ /* 0x000e2200000e0000 */
[----:B---3--:R-:W-:-:S03]  /*0660*/  DADD R28, R8, R14 ;  /* 0x00000000081c7229 */ /* 0x008fc6000000000e */
[----:B------:R-:W3:Y:S04]  /*0670*/  SHFL.BFLY PT, R12, R10, 0x8, 0x1f ;  /* 0x0d001f000a0c7f89 */ /* 0x000ee800000e0000 */
[----:B------:R-:W-:Y:S04]  /*0680*/  SHFL.BFLY PT, R27, R29, 0x8, 0x1f ;  /* 0x0d001f001d1b7f89 */ /* 0x000fe800000e0000 */
[----:B------:R-:W4:Y:S01]  /*0690*/  SHFL.BFLY PT, R25, R28, 0x8, 0x1f ;  /* 0x0d001f001c197f89 */ /* 0x000f2200000e0000 */
[----:B0-----:R-:W-:Y:S01]  /*06a0*/  MOV R15, R13 ;  /* 0x0000000d000f7202 */ /* 0x001fe20000000f00 */
[----:B---3--:R-:W-:-:S06]  /*06b0*/  IMAD.MOV.U32 R14, RZ, RZ, R12 ;  /* 0x000000ffff0e7224 */ /* 0x008fcc00078e000c */
[----:B------:R-:W-:Y:S01]  /*06c0*/  DADD R14, R10, R14 ;  /* 0x000000000a0e7229 */ /* 0x000fe2000000000e */
[----:B----4-:R-:W-:Y:S02]  /*06d0*/  IMAD.MOV.U32 R10, RZ, RZ, R25 ;  /* 0x000000ffff0a7224 */ /* 0x010fe400078e0019 */
[----:B------:R-:W-:-:S04]  /*06e0*/  IMAD.MOV.U32 R11, RZ, RZ, R27 ;  /* 0x000000ffff0b7224 */ /* 0x000fc800078e001b */
[----:B------:R-:W-:Y:S02]  /*06f0*/  SHFL.BFLY PT, R13, R15, 0x4, 0x1f ;  /* 0x0c801f000f0d7f89 */ /* 0x000fe400000e0000 */
[----:B------:R-:W-:Y:S02]  /*0700*/  DADD R10, R28, R10 ;  /* 0x000000001c0a7229 */ /* 0x000fe4000000000a */
[----:B------:R-:W0:Y:S05]  /*0710*/  SHFL.BFLY PT, R12, R14, 0x4, 0x1f ;  /* 0x0c801f000e0c7f89 */ /* 0x000e2a00000e0000 */
        /* <DEDUP_REMOVED lines=8> */
[----:B0-----:R-:W-:-:S06]  /*07a0*/  MOV R26, R25 ;  /* 0x00000019001a7202 */ /* 0x001fcc0000000f00 */
[----:B---3--:R-:W-:-:S07]  /*07b0*/  DADD R14, R12, R26 ;  /* 0x000000000c0e7229 */ /* 0x008fce000000001a */
[----:B------:R-:W0:Y:S01]  /*07c0*/  SHFL.BFLY PT, R25, R14, 0x1, 0x1f ;  /* 0x0c201f000e197f89 */ /* 0x000e2200000e0000 */
[----:B----4-:R-:W-:-:S03]  /*07d0*/  DADD R10, R8, R10 ;  /* 0x00000000080a7229 */ /* 0x010fc6000000000a */
[----:B------:R-:W3:Y:S04]  /*07e0*/  SHFL.BFLY PT, R27, R15, 0x1, 0x1f ;  /* 0x0c201f000f1b7f89 */ /* 0x000ee800000e0000 */
[----:B------:R4:W1:Y:S04]  /*07f0*/  SHFL.BFLY PT, R29, R11, 0x1, 0x1f ;  /* 0x0c201f000b1d7f89 */ /* 0x00086800000e0000 */
[----:B------:R4:W1:Y:S01]  /*0800*/  SHFL.BFLY PT, R28, R10, 0x1, 0x1f ;  /* 0x0c201f000a1c7f89 */ /* 0x00086200000e0000 */
[----:B0-----:R-:W-:-:S06]  /*0810*/  IMAD.MOV.U32 R26, RZ, RZ, R25 ;  /* 0x000000ffff1a7224 */ /* 0x001fcc00078e0019 */
[----:B---3--:R-:W-:-:S10]  /*0820*/  DADD R12, R14, R26 ;  /* 0x000000000e0c7229 */ /* 0x008fd4000000001a */
[----:B------:R-:W-:Y:S01]  /*0830*/  MOV R8, R12 ;  /* 0x0000000c00087202 */ /* 0x000fe20000000f00 */
[----:B-1--4-:R-:W-:-:S07]  /*0840*/  IMAD.MOV.U32 R9, RZ, RZ, R13 ;  /* 0x000000ffff097224 */ /* 0x012fce00078e000d */
.L_x_27:
[----:B------:R-:W-:-:S11]  /*0850*/  DADD R10, R10, R28 ;  /* 0x000000000a0a7229 */ /* 0x000fd6000000001c */
.L_x_4:
[----:B-1----:R-:W-:Y:S05]  /*0860*/  BSYNC B0 ;  /* 0x0000000000007941 */ /* 0x002fea0003800000 */
.L_x_3:
[----:B------:R-:W0:Y:S01]  /*0870*/  @P1 LDC.64 R12, c[0x0][0x3a0] ;  /* 0x0000e800ff0c1b82 */ /* 0x000e220000000a00 */
[C---:B------:R-:W-:Y:S01]  /*0880*/  @P1 IMAD R15, R18.reuse, R0, R3 ;  /* 0x00000000120f1224 */ /* 0x040fe200078e0203 */
[----:B------:R-:W-:-:S04]  /*0890*/  IADD3 R18, PT, PT, R18, UR8, RZ ;  /* 0x0000000812127c10 */ /* 0x000fc8000fffe0ff */
[----:B------:R-:W-:Y:S01]  /*08a0*/  ISETP.GE.U32.AND P2, PT, R18, UR11, PT ;  /* 0x0000000b12007c0c */ /* 0x000fe2000bf46070 */
[----:B0-----:R-:W-:-:S05]  /*08b0*/  @P1 IMAD.WIDE.U32 R12, R15, 0x10, R12 ;  /* 0x000000100f0c1825 */ /* 0x001fca00078e000c */
[----:B------:R3:W-:Y:S07]  /*08c0*/  @P1 STG.E.128 desc[UR6][R12.64], R8 ;  /* 0x000000080c001986 */ /* 0x0007ee000c101d06 */
[----:B------:R-:W-:Y:S05]  /*08d0*/  @!P2 BRA `(.L_x_6) ;  /* 0xfffffff800a4a947 */ /* 0x000fea000383ffff */
[----:B------:R-:W-:Y:S05]  /*08e0*/  EXIT ;  /* 0x000000000000794d */ /* 0x000fea0003800000 */
.L_x_5:
[----:B------:R-:W-:Y:S01]  /*08f0*/  IMAD.MOV.U32 R26, RZ, RZ, R13 ;  /* 0x000000ffff1a7224 */ /* 0x000fe200078e000d */
[----:B------:R-:W-:Y:S01]  /*0900*/  MOV R19, 0x10 ;  /* 0x0000001000137802 */ /* 0x000fe20000000f00 */
[----:B------:R-:W-:Y:S01]  /*0910*/  IMAD.MOV.U32 R24, RZ, RZ, 0x1f ;  /* 0x0000001fff187424 */ /* 0x000fe200078e00ff */
[----:B------:R-:W-:-:S07]  /*0920*/  MOV R17, 0xffffffff ;  /* 0xffffffff00117802 */ /* 0x000fce0000000f00 */
[----:B-12---:R-:W-:Y:S05]  /*0930*/  WARPSYNC.COLLECTIVE R17, `(.L_x_7) ;  /* 0x0000000011087348 */ /* 0x006fea0003c00000 */
[----:B------:R0:W3:Y:S02]  /*0940*/  SHFL.BFLY P2, R25, R26, R19, R24 ;  /* 0x0c0000131a197389 */ /* 0x0000e40000040018 */
[----:B0123--:R-:W-:Y:S05]  /*0950*/  ENDCOLLECTIVE ;  /* 0x000000000000791b */ /* 0x00ffea0003800000 */
.L_x_7:
[----:B------:R-:W-:Y:S01]  /*0960*/  MOV R26, R12 ;  /* 0x0000000c001a7202 */ /* 0x000fe20000000f00 */
[----:B------:R-:W-:-:S07]  /*0970*/  IMAD.MOV.U32 R11, RZ, RZ, R25 ;  /* 0x000000ffff0b7224 */ /* 0x000fce00078e0019 */
[----:B------:R-:W-:Y:S05]  /*0980*/  WARPSYNC.COLLECTIVE R17, `(.L_x_8) ;  /* 0x0000000011087348 */ /* 0x000fea0003c00000 */
[----:B------:R0:W1:Y:S02]  /*0990*/  SHFL.BFLY P2, R25, R26, R19, R24 ;  /* 0x0c0000131a197389 */ /* 0x0000640000040018 */
[----:B01----:R-:W-:Y:S05]  /*09a0*/  ENDCOLLECTIVE ;  /* 0x000000000000791b */ /* 0x003fea0003800000 */
.L_x_8:
[----:B------:R-:W-:Y:S02]  /*09b0*/  IMAD.MOV.U32 R19, RZ, RZ, 0x8 ;  /* 0x00000008ff137424 */ /* 0x000fe400078e00ff */
[----:B------:R-:W-:-:S06]  /*09c0*/  IMAD.MOV.U32 R10, RZ, RZ, R25 ;  /* 0x000000ffff0a7224 */ /* 0x000fcc00078e0019 */
[----:B------:R-:W-:-:S10]  /*09d0*/  DADD R10, R12, R10 ;  /* 0x000000000c0a7229 */ /* 0x000fd4000000000a */
[----:B------:R-:W-:-:S07]  /*09e0*/  MOV R26, R11 ;  /* 0x0000000b001a7202 */ /* 0x000fce0000000f00 */
[----:B------:R-:W-:Y:S05]  /*09f0*/  WARPSYNC.COLLECTIVE R17, `(.L_x_9) ;  /* 0x0000000011087348 */ /* 0x000fea0003c00000 */
[----:B------:R0:W1:Y:S02]  /*0a00*/  SHFL.BFLY P2, R25, R26, R19, R24 ;  /* 0x0c0000131a197389 */ /* 0x0000640000040018 */
[----:B01----:R-:W-:Y:S05]  /*0a10*/  ENDCOLLECTIVE ;  /* 0x000000000000791b */ /* 0x003fea0003800000 */
.L_x_9:
[----:B------:R-:W-:Y:S01]  /*0a20*/  IMAD.MOV.U32 R26, RZ, RZ, R10 ;  /* 0x000000ffff1a7224 */ /* 0x000fe200078e000a */
[----:B------:R-:W-:-:S07]  /*0a30*/  MOV R13, R25 ;  /* 0x00000019000d7202 */ /* 0x000fce0000000f00 */
[----:B------:R-:W-:Y:S05]  /*0a40*/  WARPSYNC.COLLECTIVE R17, `(.L_x_10) ;  /* 0x0000000011087348 */ /* 0x000fea0003c00000 */
[----:B------:R0:W1:Y:S02]  /*0a50*/  SHFL.BFLY P2, R25, R26, R19, R24 ;  /* 0x0c0000131a197389 */ /* 0x0000640000040018 */
[----:B01----:R-:W-:Y:S05]  /*0a60*/  ENDCOLLECTIVE ;  /* 0x000000000000791b */ /* 0x003fea0003800000 */
.L_x_10:
[----:B------:R-:W-:Y:S02]  /*0a70*/  MOV R19, 0x4 ;  /* 0x0000000400137802 */ /* 0x000fe40000000f00 */
[----:B------:R-:W-:-:S06]  /*0a80*/  MOV R12, R25 ;  /* 0x00000019000c7202 */ /* 0x000fcc0000000f00 */
[----:B------:R-:W-:-:S10]  /*0a90*/  DADD R14, R10, R12 ;  /* 0x000000000a0e7229 */ /* 0x000fd4000000000c */
[----:B------:R-:W-:-:S07]  /*0aa0*/  IMAD.MOV.U32 R26, RZ, RZ, R15 ;  /* 0x000000ffff1a7224 */ /* 0x000fce00078e000f */
[----:B------:R-:W-:Y:S05]  /*0ab0*/  WARPSYNC.COLLECTIVE R17, `(.L_x_11) ;  /* 0x0000000011087348 */ /* 0x000fea0003c00000 */
[----:B------:R0:W1:Y:S02]  /*0ac0*/  SHFL.BFLY P2, R25, R26, R19, R24 ;  /* 0x0c0000131a197389 */ /* 0x0000640000040018 */
[----:B01----:R-:W-:Y:S05]  /*0ad0*/  ENDCOLLECTIVE ;  /* 0x000000000000791b */ /* 0x003fea0003800000 */
.L_x_11:
[----:B------:R-:W-:Y:S01]  /*0ae0*/  MOV R26, R14 ;  /* 0x0000000e001a7202 */ /* 0x000fe20000000f00 */
[----:B------:R-:W-:-:S07]  /*0af0*/  IMAD.MOV.U32 R13, RZ, RZ, R25 ;  /* 0x000000ffff0d7224 */ /* 0x000fce00078e0019 */
[----:B------:R-:W-:Y:S05]  /*0b00*/  WARPSYNC.COLLECTIVE R17, `(.L_x_12) ;  /* 0x0000000011087348 */ /* 0x000fea0003c00000 */
[----:B------:R0:W1:Y:S02]  /*0b10*/  SHFL.BFLY P2, R25, R26, R19, R24 ;  /* 0x0c0000131a197389 */ /* 0x0000640000040018 */
[----:B01----:R-:W-:Y:S05]  /*0b20*/  ENDCOLLECTIVE ;  /* 0x000000000000791b */ /* 0x003fea0003800000 */
.L_x_12:
[----:B------:R-:W-:Y:S02]  /*0b30*/  IMAD.MOV.U32 R19, RZ, RZ, 0x2 ;  /* 0x00000002ff137424 */ /* 0x000fe400078e00ff */
[----:B------:R-:W-:-:S06]  /*0b40*/  IMAD.MOV.U32 R12, RZ, RZ, R25 ;  /* 0x000000ffff0c7224 */ /* 0x000fcc00078e0019 */
[----:B------:R-:W-:-:S10]  /*0b50*/  DADD R12, R14, R12 ;  /* 0x000000000e0c7229 */ /* 0x000fd4000000000c */
[----:B------:R-:W-:-:S07]  /*0b60*/  MOV R26, R13 ;  /* 0x0000000d001a7202 */ /* 0x000fce0000000f00 */
[----:B------:R-:W-:Y:S05]  /*0b70*/  WARPSYNC.COLLECTIVE R17, `(.L_x_13) ;  /* 0x0000000011087348 */ /* 0x000fea0003c00000 */
[----:B------:R0:W1:Y:S02]  /*0b80*/  SHFL.BFLY P2, R25, R26, R19, R24 ;  /* 0x0c0000131a197389 */ /* 0x0000640000040018 */
[----:B01----:R-:W-:Y:S05]  /*0b90*/  ENDCOLLECTIVE ;  /* 0x000000000000791b */ /* 0x003fea0003800000 */
.L_x_13:
[----:B------:R-:W-:Y:S01]  /*0ba0*/  IMAD.MOV.U32 R26, RZ, RZ, R12 ;  /* 0x000000ffff1a7224 */ /* 0x000fe200078e000c */
[----:B------:R-:W-:-:S07]  /*0bb0*/  MOV R27, R25 ;  /* 0x00000019001b7202 */ /* 0x000fce0000000f00 */
[----:B------:R-:W-:Y:S05]  /*0bc0*/  WARPSYNC.COLLECTIVE R17, `(.L_x_14) ;  /* 0x0000000011087348 */ /* 0x000fea0003c00000 */
[----:B------:R0:W1:Y:S02]  /*0bd0*/  SHFL.BFLY P2, R25, R26, R19, R24 ;  /* 0x0c0000131a197389 */ /* 0x0000640000040018 */
[----:B01----:R-:W-:Y:S05]  /*0be0*/  ENDCOLLECTIVE ;  /* 0x000000000000791b */ /* 0x003fea0003800000 */
.L_x_14:
[----:B------:R-:W-:Y:S02]  /*0bf0*/  MOV R19, 0x1 ;  /* 0x0000000100137802 */ /* 0x000fe40000000f00 */
[----:B------:R-:W-:-:S06]  /*0c00*/  MOV R26, R25 ;  /* 0x00000019001a7202 */ /* 0x000fcc0000000f00 */
[----:B------:R-:W-:-:S10]  /*0c10*/  DADD R14, R12, R26 ;  /* 0x000000000c0e7229 */ /* 0x000fd4000000001a */
[----:B------:R-:W-:-:S07]  /*0c20*/  IMAD.MOV.U32 R26, RZ, RZ, R15 ;  /* 0x000000ffff1a7224 */ /* 0x000fce00078e000f */
[----:B------:R-:W-:Y:S05]  /*0c30*/  WARPSYNC.COLLECTIVE R17, `(.L_x_15) ;  /* 0x0000000011087348 */ /* 0x000fea0003c00000 */
[----:B------:R0:W1:Y:S02]  /*0c40*/  SHFL.BFLY P2, R25, R26, R19, R24 ;  /* 0x0c0000131a197389 */ /* 0x0000640000040018 */
[----:B01----:R-:W-:Y:S05]  /*0c50*/  ENDCOLLECTIVE ;  /* 0x000000000000791b */ /* 0x003fea0003800000 */
.L_x_15:
[----:B------:R-:W-:Y:S01]  /*0c60*/  MOV R26, R14 ;  /* 0x0000000e001a7202 */ /* 0x000fe20000000f00 */
[----:B------:R-:W-:-:S07]  /*0c70*/  IMAD.MOV.U32 R27, RZ, RZ, R25 ;  /* 0x000000ffff1b7224 */ /* 0x000fce00078e0019 */
[----:B------:R-:W-:Y:S05]  /*0c80*/  WARPSYNC.COLLECTIVE R17, `(.L_x_16) ;  /* 0x0000000011087348 */ /* 0x000fea0003c00000 */
[----:B------:R0:W1:Y:S02]  /*0c90*/  SHFL.BFLY P2, R25, R26, R19, R24 ;  /* 0x0c0000131a197389 */ /* 0x0000640000040018 */
[----:B01----:R-:W-:Y:S05]  /*0ca0*/  ENDCOLLECTIVE ;  /* 0x000000000000791b */ /* 0x003fea0003800000 */
.L_x_16:
[----:B------:R-:W-:Y:S02]  /*0cb0*/  IMAD.MOV.U32 R19, RZ, RZ, 0x10 ;  /* 0x00000010ff137424 */ /* 0x000fe400078e00ff */
[----:B------:R-:W-:-:S06]  /*0cc0*/  IMAD.MOV.U32 R26, RZ, RZ, R25 ;  /* 0x000000ffff1a7224 */ /* 0x000fcc00078e0019 */
[----:B------:R-:W-:Y:S01]  /*0cd0*/  DADD R12, R14, R26 ;  /* 0x000000000e0c7229 */ /* 0x000fe2000000001a */
[----:B------:R-:W-:-:S10]  /*0ce0*/  MOV R26, R9 ;  /* 0x00000009001a7202 */ /* 0x000fd40000000f00 */
[----:B------:R-:W-:Y:S05]  /*0cf0*/  WARPSYNC.COLLECTIVE R17, `(.L_x_17) ;  /* 0x0000000011087348 */ /* 0x000fea0003c00000 */
[----:B------:R0:W1:Y:S02]  /*0d00*/  SHFL.BFLY P2, R25, R26, R19, R24 ;  /* 0x0c0000131a197389 */ /* 0x0000640000040018 */
[----:B01----:R-:W-:Y:S05]  /*0d10*/  ENDCOLLECTIVE ;  /* 0x000000000000791b */ /* 0x003fea0003800000 */
.L_x_17:
[----:B------:R-:W-:Y:S01]  /*0d20*/  IMAD.MOV.U32 R26, RZ, RZ, R8 ;  /* 0x000000ffff1a7224 */ /* 0x000fe200078e0008 */
[----:B------:R-:W-:-:S07]  /*0d30*/  MOV R15, R25 ;  /* 0x00000019000f7202 */ /* 0x000fce0000000f00 */
[----:B------:R-:W-:Y:S05]  /*0d40*/  WARPSYNC.COLLECTIVE R17, `(.L_x_18) ;  /* 0x0000000011087348 */ /* 0x000fea0003c00000 */
[----:B------:R0:W1:Y:S02]  /*0d50*/  SHFL.BFLY P2, R25, R26, R19, R24 ;  /* 0x0c0000131a197389 */ /* 0x0000640000040018 */
[----:B01----:R-:W-:Y:S05]  /*0d60*/  ENDCOLLECTIVE ;  /* 0x000000000000791b */ /* 0x003fea0003800000 */
.L_x_18:
[----:B------:R-:W-:Y:S02]  /*0d70*/  MOV R19, 0x8 ;  /* 0x0000000800137802 */ /* 0x000fe40000000f00 */
[----:B------:R-:W-:-:S06]  /*0d80*/  MOV R14, R25 ;  /* 0x00000019000e7202 */ /* 0x000fcc0000000f00 */
[----:B------:R-:W-:-:S10]  /*0d90*/  DADD R28, R8, R14 ;  /* 0x00000000081c7229 */ /* 0x000fd4000000000e */
[----:B------:R-:W-:-:S07]  /*0da0*/  IMAD.MOV.U32 R26, RZ, RZ, R29 ;  /* 0x000000ffff1a7224 */ /* 0x000fce00078e001d */
[----:B------:R-:W-:Y:S05]  /*0db0*/  WARPSYNC.COLLECTIVE R17, `(.L_x_19) ;  /* 0x0000000011087348 */ /* 0x000fea0003c00000 */
[----:B------:R0:W1:Y:S02]  /*0dc0*/  SHFL.BFLY P2, R25, R26, R19, R24 ;  /* 0x0c0000131a197389 */ /* 0x0000640000040018 */
[----:B01----:R-:W-:Y:S05]  /*0dd0*/  ENDCOLLECTIVE ;  /* 0x000000000000791b */ /* 0x003fea0003800000 */
.L_x_19:
[----:B------:R-:W-:Y:S01]  /*0de0*/  MOV R26, R28 ;  /* 0x0000001c001a7202 */ /* 0x000fe20000000f00 */
[----:B------:R-:W-:-:S07]  /*0df0*/  IMAD.MOV.U32 R27, RZ, RZ, R25 ;  /* 0x000000ffff1b7224 */ /* 0x000fce00078e0019 */
[----:B------:R-:W-:Y:S05]  /*0e00*/  WARPSYNC.COLLECTIVE R17, `(.L_x_20) ;  /* 0x0000000011087348 */ /* 0x000fea0003c00000 */
[----:B------:R0:W1:Y:S02]  /*0e10*/  SHFL.BFLY P2, R25, R26, R19, R24 ;  /* 0x0c0000131a197389 */ /* 0x0000640000040018 */
[----:B01----:R-:W-:Y:S05]  /*0e20*/  ENDCOLLECTIVE ;  /* 0x000000000000791b */ /* 0x003fea0003800000 */
.L_x_20:
[----:B------:R-:W-:Y:S02]  /*0e30*/  IMAD.MOV.U32 R19, RZ, RZ, 0x4 ;  /* 0x00000004ff137424 */ /* 0x000fe400078e00ff */
[----:B------:R-:W-:-:S06]  /*0e40*/  IMAD.MOV.U32 R26, RZ, RZ, R25 ;  /* 0x000000ffff1a7224 */ /* 0x000fcc00078e0019 */
[----:B------:R-:W-:-:S10]  /*0e50*/  DADD R10, R28, R26 ;  /* 0x000000001c0a7229 */ /* 0x000fd4000000001a */
[----:B------:R-:W-:-:S07]  /*0e60*/  MOV R26, R11 ;  /* 0x0000000b001a7202 */ /* 0x000fce0000000f00 */
[----:B------:R-:W-:Y:S05]  /*0e70*/  WARPSYNC.COLLECTIVE R17, `(.L_x_21) ;  /* 0x0000000011087348 */ /* 0x000fea0003c00000 */
[----:B------:R0:W1:Y:S02]  /*0e80*/  SHFL.BFLY P2, R25, R26, R19, R24 ;  /* 0x0c0000131a197389 */ /* 0x0000640000040018 */
[----:B01----:R-:W-:Y:S05]  /*0e90*/  ENDCOLLECTIVE ;  /* 0x000000000000791b */ /* 0x003fea0003800000 */
.L_x_21:
[----:B------:R-:W-:Y:S01]  /*0ea0*/  IMAD.MOV.U32 R26, RZ, RZ, R10 ;  /* 0x000000ffff1a7224 */ /* 0x000fe200078e000a */
[----:B------:R-:W-:-:S07]  /*0eb0*/  MOV R9, R25 ;  /* 0x0000001900097202 */ /* 0x000fce0000000f00 */
[----:B------:R-:W-:Y:S05]  /*0ec0*/  WARPSYNC.COLLECTIVE R17, `(.L_x_22) ;  /* 0x0000000011087348 */ /* 0x000fea0003c00000 */
[----:B------:R0:W1:Y:S02]  /*0ed0*/  SHFL.BFLY P2, R25, R26, R19, R24 ;  /* 0x0c0000131a197389 */ /* 0x0000640000040018 */
[----:B01----:R-:W-:Y:S05]  /*0ee0*/  ENDCOLLECTIVE ;  /* 0x000000000000791b */ /* 0x003fea0003800000 */
.L_x_22:
[----:B------:R-:W-:Y:S02]  /*0ef0*/  MOV R19, 0x2 ;  /* 0x0000000200137802 */ /* 0x000fe40000000f00 */
[----:B------:R-:W-:-:S06]  /*0f00*/  MOV R8, R25 ;  /* 0x0000001900087202 */ /* 0x000fcc0000000f00 */
[----:B------:R-:W-:-:S10]  /*0f10*/  DADD R8, R10, R8 ;  /* 0x000000000a087229 */ /* 0x000fd40000000008 */
[----:B------:R-:W-:-:S07]  /*0f20*/  IMAD.MOV.U32 R26, RZ, RZ, R9 ;  /* 0x000000ffff1a7224 */ /* 0x000fce00078e0009 */
[----:B------:R-:W-:Y:S05]  /*0f30*/  WARPSYNC.COLLECTIVE R17, `(.L_x_23) ;  /* 0x0000000011087348 */ /* 0x000fea0003c00000 */
[----:B------:R0:W1:Y:S02]  /*0f40*/  SHFL.BFLY P2, R25, R26, R19, R24 ;  /* 0x0c0000131a197389 */ /* 0x0000640000040018 */
[----:B01----:R-:W-:Y:S05]  /*0f50*/  ENDCOLLECTIVE ;  /* 0x000000000000791b */ /* 0x003fea0003800000 */
.L_x_23:
[----:B------:R-:W-:Y:S01]  /*0f60*/  MOV R26, R8 ;  /* 0x00000008001a7202 */ /* 0x000fe20000000f00 */
[----:B------:R-:W-:-:S07]  /*0f70*/  IMAD.MOV.U32 R11, RZ, RZ, R25 ;  /* 0x000000ffff0b7224 */ /* 0x000fce00078e0019 */
[----:B------:R-:W-:Y:S05]  /*0f80*/  WARPSYNC.COLLECTIVE R17, `(.L_x_24) ;  /* 0x0000000011087348 */ /* 0x000fea0003c00000 */
[----:B------:R0:W1:Y:S02]  /*0f90*/  SHFL.BFLY P2, R25, R26, R19, R24 ;  /* 0x0c0000131a197389 */ /* 0x0000640000040018 */
[----:B01----:R-:W-:Y:S05]  /*0fa0*/  ENDCOLLECTIVE ;  /* 0x000000000000791b */ /* 0x003fea0003800000 */
.L_x_24:
[----:B------:R-:W-:Y:S02]  /*0fb0*/  IMAD.MOV.U32 R19, RZ, RZ, 0x1 ;  /* 0x00000001ff137424 */ /* 0x000fe400078e00ff */
[----:B------:R-:W-:-:S06]  /*0fc0*/  IMAD.MOV.U32 R10, RZ, RZ, R25 ;  /* 0x000000ffff0a7224 */ /* 0x000fcc00078e0019 */
[----:B------:R-:W-:Y:S01]  /*0fd0*/  DADD R10, R8, R10 ;  /* 0x00000000080a7229 */ /* 0x000fe2000000000a */
[----:B------:R-:W-:Y:S01]  /*0fe0*/  IMAD.MOV.U32 R8, RZ, RZ, R12 ;  /* 0x000000ffff087224 */ /* 0x000fe200078e000c */
[----:B------:R-:W-:-:S08]  /*0ff0*/  MOV R9, R13 ;  /* 0x0000000d00097202 */ /* 0x000fd00000000f00 */
[----:B------:R-:W-:-:S07]  /*1000*/  MOV R26, R11 ;  /* 0x0000000b001a7202 */ /* 0x000fce0000000f00 */
[----:B------:R-:W-:Y:S05]  /*1010*/  WARPSYNC.COLLECTIVE R17, `(.L_x_25) ;  /* 0x0000000011087348 */ /* 0x000fea0003c00000 */
[----:B------:R0:W1:Y:S02]  /*1020*/  SHFL.BFLY P2, R25, R26, R19, R24 ;  /* 0x0c0000131a197389 */ /* 0x0000640000040018 */
[----:B01----:R-:W-:Y:S05]  /*1030*/  ENDCOLLECTIVE ;  /* 0x000000000000791b */ /* 0x003fea0003800000 */
.L_x_25:
[----:B------:R-:W-:Y:S01]  /*1040*/  IMAD.MOV.U32 R26, RZ, RZ, R10 ;  /* 0x000000ffff1a7224 */ /* 0x000fe200078e000a */
[----:B------:R-:W-:-:S07]  /*1050*/  MOV R29, R25 ;  /* 0x00000019001d7202 */ /* 0x000fce0000000f00 */
[----:B------:R-:W-:Y:S05]  /*1060*/  WARPSYNC.COLLECTIVE R17, `(.L_x_26) ;  /* 0x0000000011087348 */ /* 0x000fea0003c00000 */
[----:B------:R0:W1:Y:S02]  /*1070*/  SHFL.BFLY P2, R25, R26, R19, R24 ;  /* 0x0c0000131a197389 */ /* 0x0000640000040018 */
[----:B01----:R-:W-:Y:S05]  /*1080*/  ENDCOLLECTIVE ;  /* 0x000000000000791b */ /* 0x003fea0003800000 */
.L_x_26:
[----:B------:R-:W-:Y:S01]  /*1090*/  MOV R28, R25 ;  /* 0x00000019001c7202 */ /* 0x000fe20000000f00 */
[----:B------:R-:W-:Y:S06]  /*10a0*/  BRA `(.L_x_27) ;  /* 0xfffffff400e87947 */ /* 0x000fec000383ffff */
.L_x_28:
[----:B------:R-:W-:-:S00]  /*10b0*/  BRA `(.L_x_28) ;  /* 0xfffffffc00fc7947 */ /* 0x000fc0000383ffff */
[----:B------:R-:W-:-:S00]  /*10c0*/  NOP ;  /* 0x0000000000007918 */ /* 0x000fc00000000000 */
        /* <DEDUP_REMOVED lines=11> */
.L_x_279:


//--------------------- .text._cupy_channelizer_32x32_float64_complex128 --------------------------
	.section	.text._cupy_channelizer_32x32_float64_complex128,"ax",@progbits
	.align	128
        .global         _cupy_channelizer_32x32_float64_complex128
        .type           _cupy_channelizer_32x32_float64_complex128,@function
        .size           _cupy_channelizer_32x32_float64_complex128,(.L_x_280 - _cupy_channelizer_32x32_float64_complex128)
        .other          _cupy_channelizer_32x32_float64_complex128,@"STO_CUDA_ENTRY STV_DEFAULT"
_cupy_channelizer_32x32_float64_complex128:
.text._cupy_channelizer_32x32_float64_complex128:
        /* <DEDUP_REMOVED lines=13> */
[----:B-1----:R-:W2:Y:S01]  /*00d0*/  @P0 LDG.E.64.CONSTANT R2, desc[UR4][R2.64] ;  /* 0x0000000402020981 */ /* 0x002ea2000c1e9b00 */
        /* <DEDUP_REMOVED lines=12> */
[----:B--2---:R0:W-:Y:S04]  /*01a0*/  @P0 STS.64 [R5], R2 ;  /* 0x0000000205000388 */ /* 0x0041e80000000a00 */
[----:B------:R0:W-:Y:S01]  /*01b0*/  @!P0 STS.64 [R9], RZ ;  /* 0x000000ff09008388 */ /* 0x0001e20000000a00 */
[----:B------:R-:W-:Y:S05]  /*01c0*/  @P1 EXIT ;  /* 0x000000000000194d */ /* 0x000fea0003800000 */
[----:B0-----:R-:W0:Y:S01]  /*01d0*/  LDC.64 R8, c[0x0][0x390] ;  /* 0x0000e400ff087b82 */ /* 0x001e220000000a00 */
[----:B------:R-:W-:Y:S01]  /*01e0*/  IADD3 R0, PT, PT, R0, 0x2000, RZ ;  /* 0x0000200000007810 */ /* 0x000fe20007ffe0ff */
[----:B------:R-:W1:Y:S01]  /*01f0*/  LDCU UR7, c[0x0][0x360] ;  /* 0x00006c00ff0777ac */ /* 0x000e620008000800 */
[----:B------:R-:W-:Y:S02]  /*0200*/  LOP3.LUT R5, RZ, R21, RZ, 0x33, !PT ;  /* 0x00000015ff057212 */ /* 0x000fe400078e33ff */
[----:B------:R-:W-:Y:S01]  /*0210*/  LEA R0, R7, R0, 0x18 ;  /* 0x0000000007007211 */ /* 0x000fe200078ec0ff */
[C---:B------:R-:W-:Y:S01]  /*0220*/  IMAD R7, R18.reuse, R16, R21 ;  /* 0x0000001012077224 */ /* 0x040fe200078e0215 */
[----:B------:R-:W-:Y:S01]  /*0230*/  LOP3.LUT R6, RZ, R18, RZ, 0x33, !PT ;  /* 0x00000012ff067212 */ /* 0x000fe200078e33ff */
[----:B------:R-:W2:Y:S01]  /*0240*/  LDC R19, c[0x0][0x380] ;  /* 0x0000e000ff137b82 */ /* 0x000ea20000000800 */
[----:B------:R-:W-:Y:S01]  /*0250*/  IMAD.IADD R5, R5, 0x1, R16 ;  /* 0x0000000105057824 */ /* 0x000fe200078e0210 */
[----:B------:R-:W-:Y:S01]  /*0260*/  LEA R14, R18, R4, 0x8 ;  /* 0x00000004120e7211 */ /* 0x000fe200078e40ff */
[----:B------:R-:W3:Y:S01]  /*0270*/  LDCU UR9, c[0x0][0x380] ;  /* 0x00007000ff0977ac */ /* 0x000ee20008000800 */
[--C-:B------:R-:W-:Y:S01]  /*0280*/  IMAD.IADD R6, R6, 0x1, R17.reuse ;  /* 0x0000000106067824 */ /* 0x100fe200078e0211 */
[C---:B------:R-:W-:Y:S01]  /*0290*/  ISETP.GE.U32.AND P1, PT, R18.reuse, R16, PT ;  /* 0x000000101200720c */ /* 0x040fe20003f26070 */
[--C-:B------:R-:W-:Y:S01]  /*02a0*/  IMAD R15, R5, 0x100, R0.reuse ;  /* 0x00000100050f7824 */ /* 0x100fe200078e0200 */
[C---:B------:R-:W-:Y:S01]  /*02b0*/  LEA R5, R21.reuse, R0, 0x8 ;  /* 0x0000000015057211 */ /* 0x040fe200078e40ff */
[----:B------:R-:W4:Y:S01]  /*02c0*/  LDC.64 R2, c[0x0][0x390] ;  /* 0x0000e400ff027b82 */ /* 0x000f220000000a00 */
[C---:B------:R-:W-:Y:S01]  /*02d0*/  IMAD R0, R18.reuse, 0x100, R0 ;  /* 0x0000010012007824 */ /* 0x040fe200078e0200 */
[----:B------:R-:W-:Y:S01]  /*02e0*/  IADD3 R17, PT, PT, R18, 0x1, -R17 ;  /* 0x0000000112117810 */ /* 0x000fe20007ffe811 */
[----:B------:R-:W-:Y:S01]  /*02f0*/  IMAD.U32 R16, RZ, RZ, UR6 ;  /* 0x00000006ff107e24 */ /* 0x000fe2000f8e00ff */
[C---:B------:R-:W-:Y:S01]  /*0300*/  ISETP.EQ.AND P1, PT, R21.reuse, RZ, !P1 ;  /* 0x000000ff1500720c */ /* 0x040fe20004f22270 */
[----:B------:R-:W-:Y:S01]  /*0310*/  IMAD R14, R21, 0x8, R14 ;  /* 0x00000008150e7824 */ /* 0x000fe200078e020e */
[----:B------:R-:W-:Y:S01]  /*0320*/  LEA R13, R6, R15, 0x3 ;  /* 0x0000000f060d7211 */ /* 0x000fe200078e18ff */
[----:B------:R-:W-:Y:S01]  /*0330*/  IMAD R12, R18, 0x8, R5 ;  /* 0x00000008120c7824 */ /* 0x000fe200078e0205 */
[----:B------:R-:W0:Y:S02]  /*0340*/  LDCU UR10, c[0x0][0x388] ;  /* 0x00007100ff0a77ac */ /* 0x000e240008000800 */
[----:B0-----:R-:W-:Y:S01]  /*0350*/  IMAD.WIDE.U32 R8, R7, 0x8, R8 ;  /* 0x0000000807087825 */ /* 0x001fe200078e0008 */
[----:B------:R-:W0:Y:S03]  /*0360*/  LDCU UR8, c[0x0][0x384] ;  /* 0x00007080ff0877ac */ /* 0x000e260008000800 */
[----:B-1-3--:R-:W-:-:S07]  /*0370*/  IMAD R0, R21, 0x8, R0 ;  /* 0x0000000815007824 */ /* 0x00afce00078e0200 */
.L_x_35:
[----:B0-----:R-:W-:-:S13]  /*0380*/  ISETP.GE.U32.AND P2, PT, R16, UR8, PT ;  /* 0x0000000810007c0c */ /* 0x001fda000bf46070 */
[----:B-1-3--:R-:W-:Y:S05]  /*0390*/  @!P2 BRA `(.L_x_29) ;  /* 0x00000000001ca947 */ /* 0x00afea0003800000 */
[----:B------:R-:W-:Y:S05]  /*03a0*/  @!P0 BRA `(.L_x_30) ;  /* 0x00000000003c8947 */ /* 0x000fea0003800000 */
[----:B------:R-:W-:-:S05]  /*03b0*/  IADD3 R4, PT, PT, R17, R16, RZ ;  /* 0x0000001011047210 */ /* 0x000fca0007ffe0ff */
[----:B------:R-:W-:-:S04]  /*03c0*/  IMAD R5, R4, UR9, R21 ;  /* 0x0000000904057c24 */ /* 0x000fc8000f8e0215 */
[----:B----4-:R-:W-:-:S06]  /*03d0*/  IMAD.WIDE.U32 R4, R5, 0x8, R2 ;  /* 0x0000000805047825 */ /* 0x010fcc00078e0002 */
[----:B------:R-:W3:Y:S04]  /*03e0*/  LDG.E.64.CONSTANT R4, desc[UR4][R4.64] ;  /* 0x0000000404047981 */ /* 0x000ee8000c1e9b00 */
[----:B---3--:R0:W-:Y:S01]  /*03f0*/  STS.64 [R13], R4 ;  /* 0x000000040d007388 */ /* 0x0081e20000000a00 */
[----:B------:R-:W-:Y:S05]  /*0400*/  BRA `(.L_x_30) ;  /* 0x0000000000247947 */ /* 0x000fea0003800000 */
.L_x_29:
[----:B------:R-:W-:-:S04]  /*0410*/  ISETP.GE.U32.AND P2, PT, R16, R18, PT ;  /* 0x000000121000720c */ /* 0x000fc80003f46070 */
[----:B------:R-:W-:-:S13]  /*0420*/  ISETP.GE.U32.OR P2, PT, R21, UR9, !P2 ;  /* 0x0000000915007c0c */ /* 0x000fda000d746470 */
[----:B------:R-:W-:Y:S05]  /*0430*/  @P2 BRA `(.L_x_31) ;  /* 0x0000000000142947 */ /* 0x000fea0003800000 */
[----:B------:R-:W3:Y:S01]  /*0440*/  LDG.E.64.CONSTANT R4, desc[UR4][R8.64] ;  /* 0x0000000408047981 */ /* 0x000ee2000c1e9b00 */
[----:B------:R-:W-:-:S05]  /*0450*/  IMAD.IADD R6, R16, 0x1, -R18 ;  /* 0x0000000110067824 */ /* 0x000fca00078e0a12 */
[----:B------:R-:W-:-:S05]  /*0460*/  LEA R7, R6, R15, 0x3 ;  /* 0x0000000f06077211 */ /* 0x000fca00078e18ff */
[----:B---3--:R1:W-:Y:S01]  /*0470*/  STS.64 [R7], R4 ;  /* 0x0000000407007388 */ /* 0x0083e20000000a00 */
[----:B------:R-:W-:Y:S05]  /*0480*/  BRA `(.L_x_30) ;  /* 0x0000000000047947 */ /* 0x000fea0003800000 */
.L_x_31:
[----:B------:R3:W-:Y:S02]  /*0490*/  STS.64 [R12], RZ ;  /* 0x000000ff0c007388 */ /* 0x0007e40000000a00 */
.L_x_30:
[----:B--2---:R-:W-:Y:S01]  /*04a0*/  ISETP.GE.U32.AND P2, PT, R18, R19, PT ;  /* 0x000000131200720c */ /* 0x004fe20003f46070 */
[----:B------:R-:W-:Y:S05]  /*04b0*/  WARPSYNC.ALL ;  /* 0x0000000000007948 */ /* 0x000fea0003800000 */
[----:B------:R-:W-:Y:S01]  /*04c0*/  BAR.SYNC.DEFER_BLOCKING 0x0 ;  /* 0x0000000000007b1d */ /* 0x000fe20000010000 */
[----:B01----:R-:W-:-:S05]  /*04d0*/  CS2R R4, SRZ ;  /* 0x0000000000047805 */ /* 0x003fca000001ff00 */
[----:B------:R-:W-:Y:S04]  /*04e0*/  BSSY B0, `(.L_x_32) ;  /* 0x0000016000007945 */ /* 0x000fe80003800000 */
[----:B------:R-:W-:Y:S05]  /*04f0*/  @P2 BRA `(.L_x_33) ;  /* 0x0000000000502947 */ /* 0x000fea0003800000 */
[----:B------:R-:W-:Y:S01]  /*0500*/  LDS.64 R4, [R14] ;  /* 0x000000000e047984 */ /* 0x000fe20000000a00 */
[----:B------:R-:W-:-:S03]  /*0510*/  UMOV UR6, 0xffffffff ;  /* 0xffffffff00067882 */ /* 0x000fc60000000000 */
[----:B------:R-:W0:Y:S02]  /*0520*/  LDS.64 R6, [R0] ;  /* 0x0000000000067984 */ /* 0x000e240000000a00 */
[----:B0-----:R-:W-:Y:S01]  /*0530*/  DMUL R4, R4, R6 ;  /* 0x0000000604047228 */ /* 0x001fe20000000000 */
[----:B------:R-:W-:Y:S10]  /*0540*/  BRA.DIV UR6, `(.L_x_34) ;  /* 0x0000000206647947 */ /* 0x000ff4000b800000 */
[----:B------:R-:W-:Y:S04]  /*0550*/  SHFL.BFLY PT, R7, R5, 0x10, 0x1f ;  /* 0x0e001f0005077f89 */ /* 0x000fe800000e0000 */
[----:B------:R-:W0:Y:S02]  /*0560*/  SHFL.BFLY PT, R6, R4, 0x10, 0x1f ;  /* 0x0e001f0004067f89 */ /* 0x000e2400000e0000 */
[----:B0-----:R-:W-:-:S07]  /*0570*/  DADD R6, R4, R6 ;  /* 0x0000000004067229 */ /* 0x001fce0000000006 */
        /* <DEDUP_REMOVED lines=9> */
[----:B------:R0:W1:Y:S04]  /*0610*/  SHFL.BFLY PT, R7, R5, 0x1, 0x1f ;  /* 0x0c201f0005077f89 */ /* 0x00006800000e0000 */
[----:B------:R0:W2:Y:S02]  /*0620*/  SHFL.BFLY PT, R6, R4, 0x1, 0x1f ;  /* 0x0c201f0004067f89 */ /* 0x0000a400000e0000 */
.L_x_46:
[----:B012---:R-:W-:-:S11]  /*0630*/  DADD R4, R4, R6 ;  /* 0x0000000004047229 */ /* 0x007fd60000000006 */
.L_x_33:
[----:B------:R-:W-:Y:S05]  /*0640*/  BSYNC B0 ;  /* 0x0000000000007941 */ /* 0x000fea0003800000 */
.L_x_32:
[----:B------:R-:W0:Y:S01]  /*0650*/  @P1 LDC.64 R10, c[0x0][0x3a0] ;  /* 0x0000e800ff0a1b82 */ /* 0x000e220000000a00 */
[C---:B------:R-:W-:Y:S01]  /*0660*/  @P1 IMAD R23, R16.reuse, R19, R18 ;  /* 0x0000001310171224 */ /* 0x040fe200078e0212 */
[----:B------:R-:W-:Y:S01]  /*0670*/  CS2R R6, SRZ ;  /* 0x0000000000067805 */ /* 0x000fe2000001ff00 */
[----:B------:R-:W-:-:S05]  /*0680*/  VIADD R16, R16, UR7 ;  /* 0x0000000710107c36 */ /* 0x000fca0008000000 */
[----:B------:R-:W-:Y:S01]  /*0690*/  ISETP.GE.U32.AND P2, PT, R16, UR10, PT ;  /* 0x0000000a10007c0c */ /* 0x000fe2000bf46070 */
[----:B0-----:R-:W-:-:S05]  /*06a0*/  @P1 IMAD.WIDE.U32 R10, R23, 0x10, R10 ;  /* 0x00000010170a1825 */ /* 0x001fca00078e000a */
[----:B------:R1:W-:Y:S07]  /*06b0*/  @P1 STG.E.128 desc[UR4][R10.64], R4 ;  /* 0x000000040a001986 */ /* 0x0003ee000c101d04 */
[----:B------:R-:W-:Y:S05]  /*06c0*/  @!P2 BRA `(.L_x_35) ;  /* 0xfffffffc002ca947 */ /* 0x000fea000383ffff */
[----:B------:R-:W-:Y:S05]  /*06d0*/  EXIT ;  /* 0x000000000000794d */ /* 0x000fea0003800000 */
.L_x_34:
[----:B------:R-:W-:Y:S01]  /*06e0*/  MOV R27, R5 ;  /* 0x00000005001b7202 */ /* 0x000fe20000000f00 */
[----:B------:R-:W-:Y:S01]  /*06f0*/  IMAD.MOV.U32 R24, RZ, RZ, 0x10 ;  /* 0x00000010ff187424 */ /* 0x000fe200078e00ff */
[----:B------:R-:W-:Y:S01]  /*0700*/  MOV R25, 0x1f ;  /* 0x0000001f00197802 */ /* 0x000fe20000000f00 */
[----:B------:R-:W-:-:S07]  /*0710*/  IMAD.MOV.U32 R20, RZ, RZ, -0x1 ;  /* 0xffffffffff147424 */ /* 0x000fce00078e00ff */
[----:B---34-:R-:W-:Y:S05]  /*0720*/  WARPSYNC.COLLECTIVE R20, `(.L_x_36) ;  /* 0x0000000014087348 */ /* 0x018fea0003c00000 */
[----:B------:R0:W1:Y:S02]  /*0730*/  SHFL.BFLY P2, R26, R27, R24, R25 ;  /* 0x0c0000181b1a7389 */ /* 0x0000640000040019 */
[----:B01-34-:R-:W-:Y:S05]  /*0740*/  ENDCOLLECTIVE ;  /* 0x000000000000791b */ /* 0x01bfea0003800000 */
.L_x_36:
[----:B------:R-:W-:Y:S01]  /*0750*/  IMAD.MOV.U32 R27, RZ, RZ, R4 ;  /* 0x000000ffff1b7224 */ /* 0x000fe200078e0004 */
[----:B------:R-:W-:-:S07]  /*0760*/  MOV R7, R26 ;  /* 0x0000001a00077202 */ /* 0x000fce0000000f00 */
[----:B------:R-:W-:Y:S05]  /*0770*/  WARPSYNC.COLLECTIVE R20, `(.L_x_37) ;  /* 0x0000000014087348 */ /* 0x000fea0003c00000 */
[----:B------:R0:W1:Y:S02]  /*0780*/  SHFL.BFLY P2, R26, R27, R24, R25 ;  /* 0x0c0000181b1a7389 */ /* 0x0000640000040019 */
[----:B01----:R-:W-:Y:S05]  /*0790*/  ENDCOLLECTIVE ;  /* 0x000000000000791b */ /* 0x003fea0003800000 */
.L_x_37:
[----:B------:R-:W-:Y:S02]  /*07a0*/  MOV R24, 0x8 ;  /* 0x0000000800187802 */ /* 0x000fe40000000f00 */
[----:B------:R-:W-:-:S06]  /*07b0*/  MOV R6, R26 ;  /* 0x0000001a00067202 */ /* 0x000fcc0000000f00 */
[----:B------:R-:W-:-:S10]  /*07c0*/  DADD R6, R4, R6 ;  /* 0x0000000004067229 */ /* 0x000fd40000000006 */
[----:B------:R-:W-:-:S07]  /*07d0*/  IMAD.MOV.U32 R27, RZ, RZ, R7 ;  /* 0x000000ffff1b7224 */ /* 0x000fce00078e0007 */
[----:B------:R-:W-:Y:S05]  /*07e0*/  WARPSYNC.COLLECTIVE R20, `(.L_x_38) ;  /* 0x0000000014087348 */ /* 0x000fea0003c00000 */
[----:B------:R0:W1:Y:S02]  /*07f0*/  SHFL.BFLY P2, R26, R27, R24, R25 ;  /* 0x0c0000181b1a7389 */ /* 0x0000640000040019 */
[----:B01----:R-:W-:Y:S05]  /*0800*/  ENDCOLLECTIVE ;  /* 0x000000000000791b */ /* 0x003fea0003800000 */
.L_x_38:
[----:B------:R-:W-:Y:S01]  /*0810*/  MOV R27, R6 ;  /* 0x00000006001b7202 */ /* 0x000fe20000000f00 */
[----:B------:R-:W-:-:S07]  /*0820*/  IMAD.MOV.U32 R11, RZ, RZ, R26 ;  /* 0x000000ffff0b7224 */ /* 0x000fce00078e001a */
[----:B------:R-:W-:Y:S05]  /*0830*/  WARPSYNC.COLLECTIVE R20, `(.L_x_39) ;  /* 0x0000000014087348 */ /* 0x000fea0003c00000 */
[----:B------:R0:W1:Y:S02]  /*0840*/  SHFL.BFLY P2, R26, R27, R24, R25 ;  /* 0x0c0000181b1a7389 */ /* 0x0000640000040019 */
[----:B01----:R-:W-:Y:S05]  /*0850*/  ENDCOLLECTIVE ;  /* 0x000000000000791b */ /* 0x003fea0003800000 */
.L_x_39:
[----:B------:R-:W-:Y:S02]  /*0860*/  IMAD.MOV.U32 R24, RZ, RZ, 0x4 ;  /* 0x00000004ff187424 */ /* 0x000fe400078e00ff */
[----:B------:R-:W-:-:S06]  /*0870*/  IMAD.MOV.U32 R10, RZ, RZ, R26 ;  /* 0x000000ffff0a7224 */ /* 0x000fcc00078e001a */
[----:B------:R-:W-:-:S10]  /*0880*/  DADD R10, R6, R10 ;  /* 0x00000000060a7229 */ /* 0x000fd4000000000a */
[----:B------:R-:W-:-:S07]  /*0890*/  MOV R27, R11 ;  /* 0x0000000b001b7202 */ /* 0x000fce0000000f00 */
[----:B------:R-:W-:Y:S05]  /*08a0*/  WARPSYNC.COLLECTIVE R20, `(.L_x_40) ;  /* 0x0000000014087348 */ /* 0x000fea0003c00000 */
[----:B------:R0:W1:Y:S02]  /*08b0*/  SHFL.BFLY P2, R26, R27, R24, R25 ;  /* 0x0c0000181b1a7389 */ /* 0x0000640000040019 */
[----:B01----:R-:W-:Y:S05]  /*08c0*/  ENDCOLLECTIVE ;  /* 0x000000000000791b */ /* 0x003fea0003800000 */
.L_x_40:
[----:B------:R-:W-:Y:S01]  /*08d0*/  IMAD.MOV.U32 R27, RZ, RZ, R10 ;  /* 0x000000ffff1b7224 */ /* 0x000fe200078e000a */
[----:B------:R-:W-:-:S07]  /*08e0*/  MOV R23, R26 ;  /* 0x0000001a00177202 */ /* 0x000fce0000000f00 */
[----:B------:R-:W-:Y:S05]  /*08f0*/  WARPSYNC.COLLECTIVE R20, `(.L_x_41) ;  /* 0x0000000014087348 */ /* 0x000fea0003c00000 */
[----:B------:R0:W1:Y:S02]  /*0900*/  SHFL.BFLY P2, R26, R27, R24, R25 ;  /* 0x0c0000181b1a7389 */ /* 0x0000640000040019 */
[----:B01----:R-:W-:Y:S05]  /*0910*/  ENDCOLLECTIVE ;  /* 0x000000000000791b */ /* 0x003fea0003800000 */
.L_x_41:
[----:B------:R-:W-:Y:S02]  /*0920*/  MOV R24, 0x2 ;  /* 0x0000000200187802 */ /* 0x000fe40000000f00 */
[----:B------:R-:W-:-:S06]  /*0930*/  MOV R22, R26 ;  /* 0x0000001a00167202 */ /* 0x000fcc0000000f00 */
[----:B------:R-:W-:-:S10]  /*0940*/  DADD R22, R10, R22 ;  /* 0x000000000a167229 */ /* 0x000fd40000000016 */
[----:B------:R-:W-:-:S07]  /*0950*/  IMAD.MOV.U32 R27, RZ, RZ, R23 ;  /* 0x000000ffff1b7224 */ /* 0x000fce00078e0017 */
[----:B------:R-:W-:Y:S05]  /*0960*/  WARPSYNC.COLLECTIVE R20, `(.L_x_42) ;  /* 0x0000000014087348 */ /* 0x000fea0003c00000 */
[----:B------:R0:W1:Y:S02]  /*0970*/  SHFL.BFLY P2, R26, R27, R24, R25 ;  /* 0x0c0000181b1a7389 */ /* 0x0000640000040019 */
[----:B01----:R-:W-:Y:S05]  /*0980*/  ENDCOLLECTIVE ;  /* 0x000000000000791b */ /* 0x003fea0003800000 */
.L_x_42:
[----:B------:R-:W-:Y:S01]  /*0990*/  MOV R27, R22 ;  /* 0x00000016001b7202 */ /* 0x000fe20000000f00 */
[----:B------:R-:W-:-:S07]  /*09a0*/  IMAD.MOV.U32 R5, RZ, RZ, R26 ;  /* 0x000000ffff057224 */ /* 0x000fce00078e001a */
[----:B------:R-:W-:Y:S05]  /*09b0*/  WARPSYNC.COLLECTIVE R20, `(.L_x_43) ;  /* 0x0000000014087348 */ /* 0x000fea0003c00000 */
[----:B------:R0:W1:Y:S02]  /*09c0*/  SHFL.BFLY P2, R26, R27, R24, R25 ;  /* 0x0c0000181b1a7389 */ /* 0x0000640000040019 */
[----:B01----:R-:W-:Y:S05]  /*09d0*/  ENDCOLLECTIVE ;  /* 0x000000000000791b */ /* 0x003fea0003800000 */
.L_x_43:
[----:B------:R-:W-:Y:S02]  /*09e0*/  IMAD.MOV.U32 R24, RZ, RZ, 0x1 ;  /* 0x00000001ff187424 */ /* 0x000fe400078e00ff */
[----:B------:R-:W-:-:S06]  /*09f0*/  IMAD.MOV.U32 R4, RZ, RZ, R26 ;  /* 0x000000ffff047224 */ /* 0x000fcc00078e001a */
[----:B------:R-:W-:-:S10]  /*0a00*/  DADD R4, R22, R4 ;  /* 0x0000000016047229 */ /* 0x000fd40000000004 */
[----:B------:R-:W-:-:S07]  /*0a10*/  MOV R27, R5 ;  /* 0x00000005001b7202 */ /* 0x000fce0000000f00 */
[----:B------:R-:W-:Y:S05]  /*0a20*/  WARPSYNC.COLLECTIVE R20, `(.L_x_44) ;  /* 0x0000000014087348 */ /* 0x000fea0003c00000 */
[----:B------:R0:W1:Y:S02]  /*0a30*/  SHFL.BFLY P2, R26, R27, R24, R25 ;  /* 0x0c0000181b1a7389 */ /* 0x0000640000040019 */
[----:B01----:R-:W-:Y:S05]  /*0a40*/  ENDCOLLECTIVE ;  /* 0x000000000000791b */ /* 0x003fea0003800000 */
.L_x_44:
[----:B------:R-:W-:Y:S01]  /*0a50*/  IMAD.MOV.U32 R27, RZ, RZ, R4 ;  /* 0x000000ffff1b7224 */ /* 0x000fe200078e0004 */
[----:B------:R-:W-:-:S07]  /*0a60*/  MOV R7, R26 ;  /* 0x0000001a00077202 */ /* 0x000fce0000000f00 */
[----:B------:R-:W-:Y:S05]  /*0a70*/  WARPSYNC.COLLECTIVE R20, `(.L_x_45) ;  /* 0x0000000014087348 */ /* 0x000fea0003c00000 */
[----:B------:R0:W1:Y:S02]  /*0a80*/  SHFL.BFLY P2, R26, R27, R24, R25 ;  /* 0x0c0000181b1a7389 */ /* 0x0000640000040019 */
[----:B01----:R-:W-:Y:S05]  /*0a90*/  ENDCOLLECTIVE ;  /* 0x000000000000791b */ /* 0x003fea0003800000 */
.L_x_45:
[----:B------:R-:W-:Y:S01]  /*0aa0*/  MOV R6, R26 ;  /* 0x0000001a00067202 */ /* 0x000fe20000000f00 */
[----:B------:R-:W-:Y:S06]  /*0ab0*/  BRA `(.L_x_46) ;  /* 0xfffffff800dc7947 */ /* 0x000fec000383ffff */
.L_x_47:
        /* <DEDUP_REMOVED lines=12> */
.L_x_280:


//--------------------- .text._cupy_channelizer_32x32_complex64_complex64 --------------------------
	.section	.text._cupy_channelizer_32x32_complex64_complex64,"ax",@progbits
	.align	128
        .global         _cupy_channelizer_32x32_complex64_complex64
        .type           _cupy_channelizer_32x32_complex64_complex64,@function
        .size           _cupy_channelizer_32x32_complex64_complex64,(.L_x_281 - _cupy_channelizer_32x32_complex64_complex64)
        .other          _cupy_channelizer_32x32_complex64_complex64,@"STO_CUDA_ENTRY STV_DEFAULT"
_cupy_channelizer_32x32_complex64_complex64:
.text._cupy_channelizer_32x32_complex64_complex64:
[----:B------:R-:W-:Y:S01]  /*0000*/  LDC R1, c[0x0][0x37c] ;  /* 0x0000df00ff017b82 */ /* 0x000fe20000000800 */
[----:B------:R-:W0:Y:S07]  /*0010*/  S2R R9, SR_TID.Y ;  /* 0x0000000000097919 */ /* 0x000e2e0000002200 */
[----:B------:R-:W0:Y:S01]  /*0020*/  LDC.64 R10, c[0x0][0x380] ;  /* 0x0000e000ff0a7b82 */ /* 0x000e220000000a00 */
[----:B------:R-:W1:Y:S01]  /*0030*/  LDCU.64 UR4, c[0x0][0x358] ;  /* 0x00006b00ff0477ac */ /* 0x000e620008000a00 */
[----:B------:R-:W2:Y:S01]  /*0040*/  S2R R7, SR_TID.X ;  /* 0x0000000000077919 */ /* 0x000ea20000002100 */
[----:B0-----:R-:W-:-:S04]  /*0050*/  ISETP.GE.U32.AND P0, PT, R9, R11, PT ;  /* 0x0000000b0900720c */ /* 0x001fc80003f06070 */
[----:B--2---:R-:W-:-:S13]  /*0060*/  ISETP.LT.U32.AND P0, PT, R7, R10, !P0 ;  /* 0x0000000a0700720c */ /* 0x004fda0004701070 */
[----:B------:R-:W0:Y:S01]  /*0070*/  @P0 LDC.64 R2, c[0x0][0x398] ;  /* 0x0000e600ff020b82 */ /* 0x000e220000000a00 */
[----:B------:R-:W-:-:S04]  /*0080*/  @P0 IMAD R5, R9, R10, R7 ;  /* 0x0000000a09050224 */ /* 0x000fc800078e0207 */
[----:B0-----:R-:W-:-:S03]  /*0090*/  @P0 IMAD.WIDE.U32 R2, R5, 0x8, R2 ;  /* 0x0000000805020825 */ /* 0x001fc600078e0002 */
[----:B------:R-:W0:Y:S03]  /*00a0*/  S2UR UR8, SR_CgaCtaId ;  /* 0x00000000000879c3 */ /* 0x000e260000008800 */
[----:B-1----:R-:W2:Y:S01]  /*00b0*/  @P0 LDG.E.64.CONSTANT R2, desc[UR4][R2.64] ;  /* 0x0000000402020981 */ /* 0x002ea2000c1e9b00 */
[----:B------:R-:W-:-:S04]  /*00c0*/  UMOV UR7, 0x400 ;  /* 0x0000040000077882 */ /* 0x000fc80000000000 */
[----:B------:R-:W1:Y:S01]  /*00d0*/  S2UR UR6, SR_CTAID.X ;  /* 0x00000000000679c3 */ /* 0x000e620000002500 */
[----:B------:R-:W-:-:S07]  /*00e0*/  @P0 MOV R0, UR7 ;  /* 0x0000000700000c02 */ /* 0x000fce0008000f00 */
[----:B------:R-:W1:Y:S01]  /*00f0*/  LDC R5, c[0x0][0x388] ;  /* 0x0000e200ff057b82 */ /* 0x000e620000000800 */
[----:B0-----:R-:W-:-:S05]  /*0100*/  @P0 IMAD.U32 R13, RZ, RZ, UR8 ;  /* 0x00000008ff0d0e24 */ /* 0x001fca000f8e00ff */
[----:B------:R-:W-:Y:S01]  /*0110*/  @P0 LEA R8, R13, R0, 0x18 ;  /* 0x000000000d080211 */ /* 0x000fe200078ec0ff */
[----:B------:R-:W-:Y:S01]  /*0120*/  @!P0 IMAD.U32 R13, RZ, RZ, UR8 ;  /* 0x00000008ff0d8e24 */ /* 0x000fe2000f8e00ff */
[----:B------:R-:W-:Y:S02]  /*0130*/  @!P0 MOV R0, UR7 ;  /* 0x0000000700008c02 */ /* 0x000fe40008000f00 */
[----:B------:R-:W-:Y:S02]  /*0140*/  @P0 LEA R4, R7, R8, 0x8 ;  /* 0x0000000807040211 */ /* 0x000fe400078e40ff */
[----:B------:R-:W-:Y:S02]  /*0150*/  @!P0 LEA R8, R13, R0, 0x18 ;  /* 0x000000000d088211 */ /* 0x000fe400078ec0ff */
[----:B------:R-:W-:Y:S02]  /*0160*/  @P0 LEA R4, R9, R4, 0x3 ;  /* 0x0000000409040211 */ /* 0x000fe400078e18ff */
[----:B-1----:R-:W-:Y:S01]  /*0170*/  ISETP.LE.U32.AND P1, PT, R5, UR6, PT ;  /* 0x0000000605007c0c */ /* 0x002fe2000bf23070 */
[----:B------:R-:W-:-:S05]  /*0180*/  @!P0 IMAD R6, R7, 0x100, R8 ;  /* 0x0000010007068824 */ /* 0x000fca00078e0208 */
[----:B------:R-:W-:Y:S01]  /*0190*/  @!P0 LEA R6, R9, R6, 0x3 ;  /* 0x0000000609068211 */ /* 0x000fe200078e18ff */
[----:B--2---:R-:W-:-:S05]  /*01a0*/  @P0 FADD R3, -R3, -RZ ;  /* 0x800000ff03030221 */ /* 0x004fca0000000100 */
[----:B------:R0:W-:Y:S04]  /*01b0*/  @P0 STS.64 [R4], R2 ;  /* 0x0000000204000388 */ /* 0x0001e80000000a00 */
[----:B------:R0:W-:Y:S01]  /*01c0*/  @!P0 STS.64 [R6], RZ ;  /* 0x000000ff06008388 */ /* 0x0001e20000000a00 */
[----:B------:R-:W-:Y:S05]  /*01d0*/  @P1 EXIT ;  /* 0x000000000000194d */ /* 0x000fea0003800000 */
[----:B------:R-:W-:Y:S01]  /*01e0*/  VIADD R0, R0, 0x2000 ;  /* 0x0000200000007836 */ /* 0x000fe20000000000 */
[----:B0-----:R-:W0:Y:S01]  /*01f0*/  LDC.64 R4, c[0x0][0x390] ;  /* 0x0000e400ff047b82 */ /* 0x001e220000000a00 */
[CC--:B------:R-:W-:Y:S01]  /*0200*/  IMAD R15, R9.reuse, R10.reuse, R7 ;  /* 0x0000000a090f7224 */ /* 0x0c0fe200078e0207 */
[C---:B------:R-:W-:Y:S01]  /*0210*/  ISETP.GE.U32.AND P1, PT, R9.reuse, R10, PT ;  /* 0x0000000a0900720c */ /* 0x040fe20003f26070 */
[----:B------:R-:W-:Y:S01]  /*0220*/  IMAD R16, R9, 0x100, R8 ;  /* 0x0000010009107824 */ /* 0x000fe200078e0208 */
[----:B------:R-:W-:Y:S01]  /*0230*/  LEA R12, R13, R0, 0x18 ;  /* 0x000000000d0c7211 */ /* 0x000fe200078ec0ff */
[----:B------:R-:W1:Y:S01]  /*0240*/  LDCU UR7, c[0x0][0x360] ;  /* 0x00006c00ff0777ac */ /* 0x000e620008000800 */
[----:B------:R-:W-:Y:S02]  /*0250*/  LOP3.LUT R13, RZ, R7, RZ, 0x33, !PT ;  /* 0x00000007ff0d7212 */ /* 0x000fe400078e33ff */
[----:B------:R-:W2:Y:S01]  /*0260*/  LDC R0, c[0x0][0x380] ;  /* 0x0000e000ff007b82 */ /* 0x000ea20000000800 */
[----:B------:R-:W-:Y:S01]  /*0270*/  LOP3.LUT R6, RZ, R9, RZ, 0x33, !PT ;  /* 0x00000009ff067212 */ /* 0x000fe200078e33ff */
[----:B------:R-:W-:Y:S01]  /*0280*/  IMAD R8, R7, 0x100, R12 ;  /* 0x0000010007087824 */ /* 0x000fe200078e020c */
[----:B------:R-:W-:Y:S01]  /*0290*/  IADD3 R10, PT, PT, R13, R10, RZ ;  /* 0x0000000a0d0a7210 */ /* 0x000fe20007ffe0ff */
[----:B------:R-:W3:Y:S01]  /*02a0*/  LDCU UR9, c[0x0][0x380] ;  /* 0x00007000ff0977ac */ /* 0x000ee20008000800 */
[----:B------:R-:W-:-:S02]  /*02b0*/  IADD3 R13, PT, PT, R6, R11, RZ ;  /* 0x0000000b060d7210 */ /* 0x000fc40007ffe0ff */
[-C--:B------:R-:W-:Y:S01]  /*02c0*/  LEA R10, R10, R12.reuse, 0x8 ;  /* 0x0000000c0a0a7211 */ /* 0x080fe200078e40ff */
[----:B------:R-:W4:Y:S01]  /*02d0*/  LDC.64 R2, c[0x0][0x390] ;  /* 0x0000e400ff027b82 */ /* 0x000f220000000a00 */
[C---:B------:R-:W-:Y:S01]  /*02e0*/  LEA R18, R9.reuse, R12, 0x8 ;  /* 0x0000000c09127211 */ /* 0x040fe200078e40ff */
[----:B------:R-:W0:Y:S01]  /*02f0*/  LDCU UR10, c[0x0][0x388] ;  /* 0x00007100ff0a77ac */ /* 0x000e220008000800 */
[----:B------:R-:W-:Y:S01]  /*0300*/  IADD3 R6, PT, PT, R9, 0x1, -R11 ;  /* 0x0000000109067810 */ /* 0x000fe20007ffe80b */
[----:B------:R-:W-:Y:S01]  /*0310*/  IMAD R12, R13, 0x8, R10 ;  /* 0x000000080d0c7824 */ /* 0x000fe200078e020a */
[----:B------:R-:W-:Y:S01]  /*0320*/  LEA R13, R9, R8, 0x3 ;  /* 0x00000008090d7211 */ /* 0x000fe200078e18ff */
[----:B------:R-:W0:Y:S01]  /*0330*/  LDCU UR8, c[0x0][0x384] ;  /* 0x00007080ff0877ac */ /* 0x000e220008000800 */
[----:B------:R-:W-:Y:S01]  /*0340*/  MOV R14, UR6 ;  /* 0x00000006000e7c02 */ /* 0x000fe20008000f00 */
[----:B0-----:R-:W-:Y:S01]  /*0350*/  IMAD.WIDE.U32 R4, R15, 0x8, R4 ;  /* 0x000000080f047825 */ /* 0x001fe200078e0004 */
[----:B------:R-:W-:-:S02]  /*0360*/  ISETP.EQ.AND P1, PT, R7, RZ, !P1 ;  /* 0x000000ff0700720c */ /* 0x000fc40004f22270 */
[C---:B------:R-:W-:Y:S02]  /*0370*/  LEA R11, R7.reuse, R16, 0x3 ;  /* 0x00000010070b7211 */ /* 0x040fe400078e18ff */
[----:B-1-3--:R-:W-:-:S09]  /*0380*/  LEA R8, R7, R18, 0x3 ;  /* 0x0000001207087211 */ /* 0x00afd200078e18ff */
.L_x_54:
[----:B------:R-:W-:-:S13]  /*0390*/  ISETP.GE.U32.AND P2, PT, R14, UR8, PT ;  /* 0x000000080e007c0c */ /* 0x000fda000bf46070 */
[----:B0--3--:R-:W-:Y:S05]  /*03a0*/  @!P2 BRA `(.L_x_48) ;  /* 0x000000000020a947 */ /* 0x009fea0003800000 */
[----:B------:R-:W-:Y:S05]  /*03b0*/  @!P0 BRA `(.L_x_49) ;  /* 0x0000000000448947 */ /* 0x000fea0003800000 */
[----:B------:R-:W-:-:S04]  /*03c0*/  IMAD.IADD R16, R6, 0x1, R14 ;  /* 0x0000000106107824 */ /* 0x000fc800078e020e */
[----:B------:R-:W-:-:S04]  /*03d0*/  IMAD R17, R16, UR9, R7 ;  /* 0x0000000910117c24 */ /* 0x000fc8000f8e0207 */
[----:B----4-:R-:W-:-:S06]  /*03e0*/  IMAD.WIDE.U32 R16, R17, 0x8, R2 ;  /* 0x0000000811107825 */ /* 0x010fcc00078e0002 */
[----:B------:R-:W3:Y:S02]  /*03f0*/  LDG.E.64.CONSTANT R16, desc[UR4][R16.64] ;  /* 0x0000000410107981 */ /* 0x000ee4000c1e9b00 */
[----:B---3--:R-:W-:-:S05]  /*0400*/  FADD R17, -R17, -RZ ;  /* 0x800000ff11117221 */ /* 0x008fca0000000100 */
[----:B------:R0:W-:Y:S01]  /*0410*/  STS.64 [R12], R16 ;  /* 0x000000100c007388 */ /* 0x0001e20000000a00 */
[----:B------:R-:W-:Y:S05]  /*0420*/  BRA `(.L_x_49) ;  /* 0x0000000000287947 */ /* 0x000fea0003800000 */
.L_x_48:
[----:B------:R-:W-:-:S04]  /*0430*/  ISETP.GE.U32.AND P2, PT, R14, R9, PT ;  /* 0x000000090e00720c */ /* 0x000fc80003f46070 */
[----:B------:R-:W-:-:S13]  /*0440*/  ISETP.GE.U32.OR P2, PT, R7, UR9, !P2 ;  /* 0x0000000907007c0c */ /* 0x000fda000d746470 */
[----:B------:R-:W-:Y:S05]  /*0450*/  @P2 BRA `(.L_x_50) ;  /* 0x0000000000182947 */ /* 0x000fea0003800000 */
[----:B------:R-:W3:Y:S01]  /*0460*/  LDG.E.64.CONSTANT R16, desc[UR4][R4.64] ;  /* 0x0000000404107981 */ /* 0x000ee2000c1e9b00 */
[----:B------:R-:W-:-:S04]  /*0470*/  IADD3 R15, PT, PT, -R9, R14, RZ ;  /* 0x0000000e090f7210 */ /* 0x000fc80007ffe1ff */
[----:B------:R-:W-:Y:S01]  /*0480*/  LEA R15, R15, R10, 0x3 ;  /* 0x0000000a0f0f7211 */ /* 0x000fe200078e18ff */
[----:B---3--:R-:W-:-:S05]  /*0490*/  FADD R17, -R17, -RZ ;  /* 0x800000ff11117221 */ /* 0x008fca0000000100 */
[----:B------:R1:W-:Y:S01]  /*04a0*/  STS.64 [R15], R16 ;  /* 0x000000100f007388 */ /* 0x0003e20000000a00 */
[----:B------:R-:W-:Y:S05]  /*04b0*/  BRA `(.L_x_49) ;  /* 0x0000000000047947 */ /* 0x000fea0003800000 */
.L_x_50:
[----:B------:R3:W-:Y:S02]  /*04c0*/  STS.64 [R13], RZ ;  /* 0x000000ff0d007388 */ /* 0x0007e40000000a00 */
.L_x_49:
        /* <DEDUP_REMOVED lines=9> */
[C---:B0-----:R-:W-:Y:S01]  /*0560*/  FMUL R15, R19.reuse, R17 ;  /* 0x00000011130f7220 */ /* 0x041fe20000400000 */
[----:B------:R-:W-:-:S03]  /*0570*/  FMUL R20, R19, R16 ;  /* 0x0000001013147220 */ /* 0x000fc60000400000 */
[C---:B------:R-:W-:Y:S01]  /*0580*/  FFMA R15, R18.reuse, R16, -R15 ;  /* 0x00000010120f7223 */ /* 0x040fe2000000080f */
[----:B------:R-:W-:Y:S01]  /*0590*/  FFMA R17, R18, R17, R20 ;  /* 0x0000001112117223 */ /* 0x000fe20000000014 */
[----:B------:R-:W-:Y:S06]  /*05a0*/  BRA.DIV UR6, `(.L_x_53) ;  /* 0x0000000206747947 */ /* 0x000fec000b800000 */
[----:B------:R-:W0:Y:S04]  /*05b0*/  SHFL.BFLY PT, R16, R15, 0x10, 0x1f ;  /* 0x0e001f000f107f89 */ /* 0x000e2800000e0000 */
[----:B------:R-:W1:Y:S01]  /*05c0*/  SHFL.BFLY PT, R18, R17, 0x10, 0x1f ;  /* 0x0e001f0011127f89 */ /* 0x000e6200000e0000 */
[----:B0-----:R-:W-:Y:S01]  /*05d0*/  FADD R16, R15, R16 ;  /* 0x000000100f107221 */ /* 0x001fe20000000000 */
[----:B-1----:R-:W-:-:S04]  /*05e0*/  FADD R20, R17, R18 ;  /* 0x0000001211147221 */ /* 0x002fc80000000000 */
        /* <DEDUP_REMOVED lines=13> */
[----:B------:R1:W2:Y:S02]  /*06c0*/  SHFL.BFLY PT, R20, R17, 0x1, 0x1f ;  /* 0x0c201f0011147f89 */ /* 0x0002a400000e0000 */
[----:B01----:R-:W-:-:S07]  /*06d0*/  FADD R16, R15, R16 ;  /* 0x000000100f107221 */ /* 0x003fce0000000000 */
.L_x_65:
[----:B--2---:R-:W-:-:S07]  /*06e0*/  FADD R17, R17, R20 ;  /* 0x0000001411117221 */ /* 0x004fce0000000000 */
.L_x_52:
[----:B------:R-:W-:Y:S05]  /*06f0*/  BSYNC B0 ;  /* 0x0000000000007941 */ /* 0x000fea0003800000 */
.L_x_51:
[----:B------:R-:W0:Y:S01]  /*0700*/  @P1 LDC.64 R18, c[0x0][0x3a0] ;  /* 0x0000e800ff121b82 */ /* 0x000e220000000a00 */
[C---:B------:R-:W-:Y:S02]  /*0710*/  @P1 IMAD R15, R14.reuse, R0, R9 ;  /* 0x000000000e0f1224 */ /* 0x040fe400078e0209 */
[----:B------:R-:W-:-:S05]  /*0720*/  VIADD R14, R14, UR7 ;  /* 0x000000070e0e7c36 */ /* 0x000fca0008000000 */
[----:B------:R-:W-:Y:S01]  /*0730*/  ISETP.GE.U32.AND P2, PT, R14, UR10, PT ;  /* 0x0000000a0e007c0c */ /* 0x000fe2000bf46070 */
[----:B0-----:R-:W-:-:S05]  /*0740*/  @P1 IMAD.WIDE.U32 R18, R15, 0x8, R18 ;  /* 0x000000080f121825 */ /* 0x001fca00078e0012 */
[----:B------:R0:W-:Y:S07]  /*0750*/  @P1 STG.E.64 desc[UR4][R18.64], R16 ;  /* 0x0000001012001986 */ /* 0x0001ee000c101b04 */
[----:B------:R-:W-:Y:S05]  /*0760*/  @!P2 BRA `(.L_x_54) ;  /* 0xfffffffc0008a947 */ /* 0x000fea000383ffff */
[----:B------:R-:W-:Y:S05]  /*0770*/  EXIT ;  /* 0x000000000000794d */ /* 0x000fea0003800000 */
.L_x_53:
[----:B------:R-:W-:Y:S01]  /*0780*/  HFMA2 R25, -RZ, RZ, 0, 9.5367431640625e-07 ;  /* 0x00000010ff197431 */ /* 0x000fe200000001ff */
[----:B------:R-:W-:Y:S01]  /*0790*/  MOV R26, R15 ;  /* 0x0000000f001a7202 */ /* 0x000fe20000000f00 */
[----:B------:R-:W-:Y:S01]  /*07a0*/  IMAD.MOV.U32 R28, RZ, RZ, 0x1f ;  /* 0x0000001fff1c7424 */ /* 0x000fe200078e00ff */
[----:B------:R-:W-:-:S07]  /*07b0*/  MOV R23, 0xffffffff ;  /* 0xffffffff00177802 */ /* 0x000fce0000000f00 */
[----:B---34-:R-:W-:Y:S05]  /*07c0*/  WARPSYNC.COLLECTIVE R23, `(.L_x_55) ;  /* 0x0000000017087348 */ /* 0x018fea0003c00000 */
[----:B------:R0:W1:Y:S02]  /*07d0*/  SHFL.BFLY P2, R24, R26, R25, R28 ;  /* 0x0c0000191a187389 */ /* 0x000064000004001c */
[----:B01-34-:R-:W-:Y:S05]  /*07e0*/  ENDCOLLECTIVE ;  /* 0x000000000000791b */ /* 0x01bfea0003800000 */
.L_x_55:
[----:B------:R-:W-:Y:S01]  /*07f0*/  HFMA2 R25, -RZ, RZ, 0, 4.76837158203125e-07 ;  /* 0x00000008ff197431 */ /* 0x000fe200000001ff */
[----:B------:R-:W-:-:S05]  /*0800*/  MOV R16, R24 ;  /* 0x0000001800107202 */ /* 0x000fca0000000f00 */
[----:B------:R-:W-:-:S04]  /*0810*/  FADD R16, R15, R16 ;  /* 0x000000100f107221 */ /* 0x000fc80000000000 */
[----:B------:R-:W-:-:S07]  /*0820*/  IMAD.MOV.U32 R26, RZ, RZ, R16 ;  /* 0x000000ffff1a7224 */ /* 0x000fce00078e0010 */
[----:B------:R-:W-:Y:S05]  /*0830*/  WARPSYNC.COLLECTIVE R23, `(.L_x_56) ;  /* 0x0000000017087348 */ /* 0x000fea0003c00000 */
[----:B------:R0:W1:Y:S02]  /*0840*/  SHFL.BFLY P2, R24, R26, R25, R28 ;  /* 0x0c0000191a187389 */ /* 0x000064000004001c */
[----:B01----:R-:W-:Y:S05]  /*0850*/  ENDCOLLECTIVE ;  /* 0x000000000000791b */ /* 0x003fea0003800000 */
.L_x_56:
[----:B------:R-:W-:Y:S01]  /*0860*/  HFMA2 R25, -RZ, RZ, 0, 2.384185791015625e-07 ;  /* 0x00000004ff197431 */ /* 0x000fe200000001ff */
[----:B------:R-:W-:-:S05]  /*0870*/  MOV R19, R24 ;  /* 0x0000001800137202 */ /* 0x000fca0000000f00 */
[----:B------:R-:W-:-:S04]  /*0880*/  FADD R19, R16, R19 ;  /* 0x0000001310137221 */ /* 0x000fc80000000000 */
[----:B------:R-:W-:-:S07]  /*0890*/  IMAD.MOV.U32 R26, RZ, RZ, R19 ;  /* 0x000000ffff1a7224 */ /* 0x000fce00078e0013 */
[----:B------:R-:W-:Y:S05]  /*08a0*/  WARPSYNC.COLLECTIVE R23, `(.L_x_57) ;  /* 0x0000000017087348 */ /* 0x000fea0003c00000 */
[----:B------:R0:W1:Y:S02]  /*08b0*/  SHFL.BFLY P2, R24, R26, R25, R28 ;  /* 0x0c0000191a187389 */ /* 0x000064000004001c */
[----:B01----:R-:W-:Y:S05]  /*08c0*/  ENDCOLLECTIVE ;  /* 0x000000000000791b */ /* 0x003fea0003800000 */
.L_x_57:
[----:B------:R-:W-:Y:S01]  /*08d0*/  HFMA2 R25, -RZ, RZ, 0, 1.1920928955078125e-07 ;  /* 0x00000002ff197431 */ /* 0x000fe200000001ff */
[----:B------:R-:W-:-:S05]  /*08e0*/  MOV R18, R24 ;  /* 0x0000001800127202 */ /* 0x000fca0000000f00 */
[----:B------:R-:W-:-:S04]  /*08f0*/  FADD R18, R19, R18 ;  /* 0x0000001213127221 */ /* 0x000fc80000000000 */
[----:B------:R-:W-:-:S07]  /*0900*/  IMAD.MOV.U32 R26, RZ, RZ, R18 ;  /* 0x000000ffff1a7224 */ /* 0x000fce00078e0012 */
[----:B------:R-:W-:Y:S05]  /*0910*/  WARPSYNC.COLLECTIVE R23, `(.L_x_58) ;  /* 0x0000000017087348 */ /* 0x000fea0003c00000 */
[----:B------:R0:W1:Y:S02]  /*0920*/  SHFL.BFLY P2, R24, R26, R25, R28 ;  /* 0x0c0000191a187389 */ /* 0x000064000004001c */
[----:B01----:R-:W-:Y:S05]  /*0930*/  ENDCOLLECTIVE ;  /* 0x000000000000791b */ /* 0x003fea0003800000 */
.L_x_58:
[----:B------:R-:W-:Y:S01]  /*0940*/  HFMA2 R25, -RZ, RZ, 0, 5.9604644775390625e-08 ;  /* 0x00000001ff197431 */ /* 0x000fe200000001ff */
[----:B------:R-:W-:-:S05]  /*0950*/  MOV R15, R24 ;  /* 0x00000018000f7202 */ /* 0x000fca0000000f00 */
[----:B------:R-:W-:-:S04]  /*0960*/  FADD R15, R18, R15 ;  /* 0x0000000f120f7221 */ /* 0x000fc80000000000 */
[----:B------:R-:W-:-:S07]  /*0970*/  IMAD.MOV.U32 R26, RZ, RZ, R15 ;  /* 0x000000ffff1a7224 */ /* 0x000fce00078e000f */
[----:B------:R-:W-:Y:S05]  /*0980*/  WARPSYNC.COLLECTIVE R23, `(.L_x_59) ;  /* 0x0000000017087348 */ /* 0x000fea0003c00000 */
[----:B------:R0:W1:Y:S02]  /*0990*/  SHFL.BFLY P2, R24, R26, R25, R28 ;  /* 0x0c0000191a187389 */ /* 0x000064000004001c */
[----:B01----:R-:W-:Y:S05]  /*09a0*/  ENDCOLLECTIVE ;  /* 0x000000000000791b */ /* 0x003fea0003800000 */
.L_x_59:
[----:B------:R-:W-:Y:S02]  /*09b0*/  HFMA2 R25, -RZ, RZ, 0, 9.5367431640625e-07 ;  /* 0x00000010ff197431 */ /* 0x000fe400000001ff */
[----:B------:R-:W-:Y:S01]  /*09c0*/  IMAD.MOV.U32 R26, RZ, RZ, R17 ;  /* 0x000000ffff1a7224 */ /* 0x000fe200078e0011 */
[----:B------:R-:W-:-:S07]  /*09d0*/  MOV R16, R24 ;  /* 0x0000001800107202 */ /* 0x000fce0000000f00 */
[----:B------:R-:W-:Y:S05]  /*09e0*/  WARPSYNC.COLLECTIVE R23, `(.L_x_60) ;  /* 0x0000000017087348 */ /* 0x000fea0003c00000 */
[----:B------:R0:W1:Y:S02]  /*09f0*/  SHFL.BFLY P2, R24, R26, R25, R28 ;  /* 0x0c0000191a187389 */ /* 0x000064000004001c */
[----:B01----:R-:W-:Y:S05]  /*0a00*/  ENDCOLLECTIVE ;  /* 0x000000000000791b */ /* 0x003fea0003800000 */
.L_x_60:
[----:B------:R-:W-:Y:S01]  /*0a10*/  FADD R16, R15, R16 ;  /* 0x000000100f107221 */ /* 0x000fe20000000000 */
[----:B------:R-:W-:Y:S01]  /*0a20*/  HFMA2 R25, -RZ, RZ, 0, 4.76837158203125e-07 ;  /* 0x00000008ff197431 */ /* 0x000fe200000001ff */
[----:B------:R-:W-:-:S05]  /*0a30*/  MOV R18, R24 ;  /* 0x0000001800127202 */ /* 0x000fca0000000f00 */
[----:B------:R-:W-:-:S04]  /*0a40*/  FADD R20, R17, R18 ;  /* 0x0000001211147221 */ /* 0x000fc80000000000 */
[----:B------:R-:W-:-:S07]  /*0a50*/  IMAD.MOV.U32 R26, RZ, RZ, R20 ;  /* 0x000000ffff1a7224 */ /* 0x000fce00078e0014 */
[----:B------:R-:W-:Y:S05]  /*0a60*/  WARPSYNC.COLLECTIVE R23, `(.L_x_61) ;  /* 0x0000000017087348 */ /* 0x000fea0003c00000 */
[----:B------:R0:W1:Y:S02]  /*0a70*/  SHFL.BFLY P2, R24, R26, R25, R28 ;  /* 0x0c0000191a187389 */ /* 0x000064000004001c */
[----:B01----:R-:W-:Y:S05]  /*0a80*/  ENDCOLLECTIVE ;  /* 0x000000000000791b */ /* 0x003fea0003800000 */
.L_x_61:
[----:B------:R-:W-:Y:S01]  /*0a90*/  HFMA2 R25, -RZ, RZ, 0, 2.384185791015625e-07 ;  /* 0x00000004ff197431 */ /* 0x000fe200000001ff */
[----:B------:R-:W-:-:S05]  /*0aa0*/  MOV R21, R24 ;  /* 0x0000001800157202 */ /* 0x000fca0000000f00 */
[----:B------:R-:W-:-:S04]  /*0ab0*/  FADD R21, R20, R21 ;  /* 0x0000001514157221 */ /* 0x000fc80000000000 */
[----:B------:R-:W-:-:S07]  /*0ac0*/  IMAD.MOV.U32 R26, RZ, RZ, R21 ;  /* 0x000000ffff1a7224 */ /* 0x000fce00078e0015 */
[----:B------:R-:W-:Y:S05]  /*0ad0*/  WARPSYNC.COLLECTIVE R23, `(.L_x_62) ;  /* 0x0000000017087348 */ /* 0x000fea0003c00000 */
[----:B------:R0:W1:Y:S02]  /*0ae0*/  SHFL.BFLY P2, R24, R26, R25, R28 ;  /* 0x0c0000191a187389 */ /* 0x000064000004001c */
[----:B01----:R-:W-:Y:S05]  /*0af0*/  ENDCOLLECTIVE ;  /* 0x000000000000791b */ /* 0x003fea0003800000 */
.L_x_62:
[----:B------:R-:W-:Y:S01]  /*0b00*/  HFMA2 R25, -RZ, RZ, 0, 1.1920928955078125e-07 ;  /* 0x00000002ff197431 */ /* 0x000fe200000001ff */
[----:B------:R-:W-:-:S05]  /*0b10*/  MOV R22, R24 ;  /* 0x0000001800167202 */ /* 0x000fca0000000f00 */
[----:B------:R-:W-:-:S04]  /*0b20*/  FADD R22, R21, R22 ;  /* 0x0000001615167221 */ /* 0x000fc80000000000 */
[----:B------:R-:W-:-:S07]  /*0b30*/  IMAD.MOV.U32 R26, RZ, RZ, R22 ;  /* 0x000000ffff1a7224 */ /* 0x000fce00078e0016 */
[----:B------:R-:W-:Y:S05]  /*0b40*/  WARPSYNC.COLLECTIVE R23, `(.L_x_63) ;  /* 0x0000000017087348 */ /* 0x000fea0003c00000 */
[----:B------:R0:W1:Y:S02]  /*0b50*/  SHFL.BFLY P2, R24, R26, R25, R28 ;  /* 0x0c0000191a187389 */ /* 0x000064000004001c */
[----:B01----:R-:W-:Y:S05]  /*0b60*/  ENDCOLLECTIVE ;  /* 0x000000000000791b */ /* 0x003fea0003800000 */
.L_x_63:
[----:B------:R-:W-:Y:S01]  /*0b70*/  HFMA2 R25, -RZ, RZ, 0, 5.9604644775390625e-08 ;  /* 0x00000001ff197431 */ /* 0x000fe200000001ff */
[----:B------:R-:W-:-:S05]  /*0b80*/  MOV R17, R24 ;  /* 0x0000001800117202 */ /* 0x000fca0000000f00 */
[----:B------:R-:W-:-:S04]  /*0b90*/  FADD R17, R22, R17 ;  /* 0x0000001116117221 */ /* 0x000fc80000000000 */
[----:B------:R-:W-:-:S07]  /*0ba0*/  IMAD.MOV.U32 R26, RZ, RZ, R17 ;  /* 0x000000ffff1a7224 */ /* 0x000fce00078e0011 */
[----:B------:R-:W-:Y:S05]  /*0bb0*/  WARPSYNC.COLLECTIVE R23, `(.L_x_64) ;  /* 0x0000000017087348 */ /* 0x000fea0003c00000 */
[----:B------:R0:W1:Y:S02]  /*0bc0*/  SHFL.BFLY P2, R24, R26, R25, R28 ;  /* 0x0c0000191a187389 */ /* 0x000064000004001c */
[----:B01----:R-:W-:Y:S05]  /*0bd0*/  ENDCOLLECTIVE ;  /* 0x000000000000791b */ /* 0x003fea0003800000 */
.L_x_64:
[----:B------:R-:W-:Y:S01]  /*0be0*/  MOV R20, R24 ;  /* 0x0000001800147202 */ /* 0x000fe20000000f00 */
[----:B------:R-:W-:Y:S06]  /*0bf0*/  BRA `(.L_x_65) ;  /* 0xfffffff800b87947 */ /* 0x000fec000383ffff */
.L_x_66:
        /* <DEDUP_REMOVED lines=16> */
.L_x_281:


//--------------------- .text._cupy_channelizer_32x32_float32_complex64 --------------------------
	.section	.text._cupy_channelizer_32x32_float32_complex64,"ax",@progbits
	.align	128
        .global         _cupy_channelizer_32x32_float32_complex64
        .type           _cupy_channelizer_32x32_float32_complex64,@function
        .size           _cupy_channelizer_32x32_float32_complex64,(.L_x_282 - _cupy_channelizer_32x32_float32_complex64)
        .other          _cupy_channelizer_32x32_float32_complex64,@"STO_CUDA_ENTRY STV_DEFAULT"
_cupy_channelizer_32x32_float32_complex64:
.text._cupy_channelizer_32x32_float32_complex64:
        /* <DEDUP_REMOVED lines=11> */
[----:B-1----:R1:W2:Y:S01]  /*00b0*/  @P0 LDG.E.CONSTANT R2, desc[UR4][R2.64] ;  /* 0x0000000402020981 */ /* 0x0022a2000c1e9900 */
[----:B------:R-:W-:-:S04]  /*00c0*/  UMOV UR7, 0x400 ;  /* 0x0000040000077882 */ /* 0x000fc80000000000 */
[----:B------:R-:W3:Y:S01]  /*00d0*/  S2UR UR6, SR_CTAID.X ;  /* 0x00000000000679c3 */ /* 0x000ee20000002500 */
[----:B------:R-:W-:-:S07]  /*00e0*/  @P0 MOV R0, UR7 ;  /* 0x0000000700000c02 */ /* 0x000fce0008000f00 */
[----:B------:R-:W3:Y:S01]  /*00f0*/  LDC R5, c[0x0][0x388] ;  /* 0x0000e200ff057b82 */ /* 0x000ee20000000800 */
[----:B0-----:R-:W-:-:S05]  /*0100*/  @P0 IMAD.U32 R13, RZ, RZ, UR8 ;  /* 0x00000008ff0d0e24 */ /* 0x001fca000f8e00ff */
[----:B------:R-:W-:Y:S01]  /*0110*/  @P0 LEA R10, R13, R0, 0x18 ;  /* 0x000000000d0a0211 */ /* 0x000fe200078ec0ff */
[----:B------:R-:W-:Y:S01]  /*0120*/  @!P0 IMAD.U32 R13, RZ, RZ, UR8 ;  /* 0x00000008ff0d8e24 */ /* 0x000fe2000f8e00ff */
[----:B------:R-:W-:Y:S02]  /*0130*/  @!P0 MOV R0, UR7 ;  /* 0x0000000700008c02 */ /* 0x000fe40008000f00 */
[----:B------:R-:W-:Y:S02]  /*0140*/  @P0 LEA R4, R11, R10, 0x7 ;  /* 0x0000000a0b040211 */ /* 0x000fe400078e38ff */
[----:B------:R-:W-:Y:S02]  /*0150*/  @!P0 LEA R10, R13, R0, 0x18 ;  /* 0x000000000d0a8211 */ /* 0x000fe400078ec0ff */
[----:B-1----:R-:W-:Y:S02]  /*0160*/  @P0 LEA R3, R9, R4, 0x2 ;  /* 0x0000000409030211 */ /* 0x002fe400078e10ff */
[----:B---3--:R-:W-:Y:S01]  /*0170*/  ISETP.LE.U32.AND P1, PT, R5, UR6, PT ;  /* 0x0000000605007c0c */ /* 0x008fe2000bf23070 */
[----:B------:R-:W-:-:S04]  /*0180*/  @!P0 IMAD R8, R11, 0x80, R10 ;  /* 0x000000800b088824 */ /* 0x000fc800078e020a */
[----:B------:R-:W-:Y:S01]  /*0190*/  @!P0 IMAD R8, R9, 0x4, R8 ;  /* 0x0000000409088824 */ /* 0x000fe200078e0208 */
[----:B--2---:R0:W-:Y:S04]  /*01a0*/  @P0 STS [R3], R2 ;  /* 0x0000000203000388 */ /* 0x0041e80000000800 */
[----:B------:R0:W-:Y:S03]  /*01b0*/  @!P0 STS [R8], RZ ;  /* 0x000000ff08008388 */ /* 0x0001e60000000800 */
[----:B------:R-:W-:Y:S05]  /*01c0*/  @P1 EXIT ;  /* 0x000000000000194d */ /* 0x000fea0003800000 */
[----:B------:R-:W1:Y:S01]  /*01d0*/  LDC.64 R4, c[0x0][0x390] ;  /* 0x0000e400ff047b82 */ /* 0x000e620000000a00 */
[----:B------:R-:W-:Y:S01]  /*01e0*/  IADD3 R0, PT, PT, R0, 0x1000, RZ ;  /* 0x0000100000007810 */ /* 0x000fe20007ffe0ff */
[C---:B------:R-:W-:Y:S01]  /*01f0*/  IMAD R15, R9.reuse, R6, R11 ;  /* 0x00000006090f7224 */ /* 0x040fe200078e020b */
[----:B0-----:R-:W-:Y:S01]  /*0200*/  LOP3.LUT R8, RZ, R9, RZ, 0x33, !PT ;  /* 0x00000009ff087212 */ /* 0x001fe200078e33ff */
[----:B------:R-:W-:Y:S01]  /*0210*/  IMAD R16, R9, 0x80, R10 ;  /* 0x0000008009107824 */ /* 0x000fe200078e020a */
[----:B------:R-:W-:Y:S01]  /*0220*/  LEA R14, R13, R0, 0x18 ;  /* 0x000000000d0e7211 */ /* 0x000fe200078ec0ff */
[----:B------:R-:W0:Y:S01]  /*0230*/  LDCU UR7, c[0x0][0x360] ;  /* 0x00006c00ff0777ac */ /* 0x000e220008000800 */
[----:B------:R-:W-:Y:S01]  /*0240*/  LOP3.LUT R13, RZ, R11, RZ, 0x33, !PT ;  /* 0x0000000bff0d7212 */ /* 0x000fe200078e33ff */
[----:B------:R-:W2:Y:S01]  /*0250*/  LDC R0, c[0x0][0x380] ;  /* 0x0000e000ff007b82 */ /* 0x000ea20000000800 */
[C---:B------:R-:W-:Y:S01]  /*0260*/  ISETP.GE.U32.AND P1, PT, R9.reuse, R6, PT ;  /* 0x000000060900720c */ /* 0x040fe20003f26070 */
[----:B------:R-:W-:Y:S01]  /*0270*/  IMAD R18, R9, 0x80, R14 ;  /* 0x0000008009127824 */ /* 0x000fe200078e020e */
[----:B------:R-:W-:Y:S01]  /*0280*/  MOV R10, UR6 ;  /* 0x00000006000a7c02 */ /* 0x000fe20008000f00 */
[----:B------:R-:W-:Y:S01]  /*0290*/  IMAD.IADD R12, R13, 0x1, R6 ;  /* 0x000000010d0c7824 */ /* 0x000fe200078e0206 */
[C---:B------:R-:W-:Y:S01]  /*02a0*/  LEA R6, R11.reuse, R14, 0x7 ;  /* 0x0000000e0b067211 */ /* 0x040fe200078e38ff */
[----:B------:R-:W3:Y:S01]  /*02b0*/  LDCU UR9, c[0x0][0x380] ;  /* 0x00007000ff0977ac */ /* 0x000ee20008000800 */
[C---:B------:R-:W-:Y:S01]  /*02c0*/  LEA R13, R11.reuse, R16, 0x2 ;  /* 0x000000100b0d7211 */ /* 0x040fe200078e10ff */
[----:B------:R-:W4:Y:S01]  /*02d0*/  LDC.64 R2, c[0x0][0x390] ;  /* 0x0000e400ff027b82 */ /* 0x000f220000000a00 */
[----:B------:R-:W-:Y:S01]  /*02e0*/  IMAD R12, R12, 0x80, R14 ;  /* 0x000000800c0c7824 */ /* 0x000fe200078e020e */
[C---:B------:R-:W-:Y:S01]  /*02f0*/  ISETP.EQ.AND P1, PT, R11.reuse, RZ, !P1 ;  /* 0x000000ff0b00720c */ /* 0x040fe20004f22270 */
[----:B------:R-:W-:Y:S01]  /*0300*/  IMAD R16, R11, 0x4, R18 ;  /* 0x000000040b107824 */ /* 0x000fe200078e0212 */
[----:B------:R-:W0:Y:S01]  /*0310*/  LDCU UR10, c[0x0][0x388] ;  /* 0x00007100ff0a77ac */ /* 0x000e220008000800 */
[----:B-1----:R-:W-:Y:S01]  /*0320*/  IMAD.WIDE.U32 R4, R15, 0x4, R4 ;  /* 0x000000040f047825 */ /* 0x002fe200078e0004 */
[----:B------:R-:W-:Y:S01]  /*0330*/  IADD3 R15, PT, PT, R8, R7, RZ ;  /* 0x00000007080f7210 */ /* 0x000fe20007ffe0ff */
[----:B------:R-:W1:Y:S01]  /*0340*/  LDCU UR8, c[0x0][0x384] ;  /* 0x00007080ff0877ac */ /* 0x000e620008000800 */
[----:B------:R-:W-:-:S03]  /*0350*/  IADD3 R8, PT, PT, R9, 0x1, -R7 ;  /* 0x0000000109087810 */ /* 0x000fc60007ffe807 */
[----:B------:R-:W-:Y:S01]  /*0360*/  IMAD R14, R15, 0x4, R12 ;  /* 0x000000040f0e7824 */ /* 0x000fe200078e020c */
[----:B0--3--:R-:W-:-:S07]  /*0370*/  LEA R15, R9, R6, 0x2 ;  /* 0x00000006090f7211 */ /* 0x009fce00078e10ff */
.L_x_73:
[----:B-1----:R-:W-:-:S13]  /*0380*/  ISETP.GE.U32.AND P2, PT, R10, UR8, PT ;  /* 0x000000080a007c0c */ /* 0x002fda000bf46070 */
[----:B0--3--:R-:W-:Y:S05]  /*0390*/  @!P2 BRA `(.L_x_67) ;  /* 0x00000000001ca947 */ /* 0x009fea0003800000 */
[----:B------:R-:W-:Y:S05]  /*03a0*/  @!P0 BRA `(.L_x_68) ;  /* 0x00000000003c8947 */ /* 0x000fea0003800000 */
[----:B------:R-:W-:-:S05]  /*03b0*/  IADD3 R6, PT, PT, R8, R10, RZ ;  /* 0x0000000a08067210 */ /* 0x000fca0007ffe0ff */
[----:B------:R-:W-:-:S04]  /*03c0*/  IMAD R7, R6, UR9, R11 ;  /* 0x0000000906077c24 */ /* 0x000fc8000f8e020b */
[----:B----4-:R-:W-:-:S06]  /*03d0*/  IMAD.WIDE.U32 R6, R7, 0x4, R2 ;  /* 0x0000000407067825 */ /* 0x010fcc00078e0002 */
[----:B------:R-:W3:Y:S04]  /*03e0*/  LDG.E.CONSTANT R7, desc[UR4][R6.64] ;  /* 0x0000000406077981 */ /* 0x000ee8000c1e9900 */
[----:B---3--:R0:W-:Y:S01]  /*03f0*/  STS [R14], R7 ;  /* 0x000000070e007388 */ /* 0x0081e20000000800 */
[----:B------:R-:W-:Y:S05]  /*0400*/  BRA `(.L_x_68) ;  /* 0x0000000000247947 */ /* 0x000fea0003800000 */
.L_x_67:
[----:B------:R-:W-:-:S04]  /*0410*/  ISETP.GE.U32.AND P2, PT, R10, R9, PT ;  /* 0x000000090a00720c */ /* 0x000fc80003f46070 */
[----:B------:R-:W-:-:S13]  /*0420*/  ISETP.GE.U32.OR P2, PT, R11, UR9, !P2 ;  /* 0x000000090b007c0c */ /* 0x000fda000d746470 */
[----:B------:R-:W-:Y:S05]  /*0430*/  @P2 BRA `(.L_x_69) ;  /* 0x0000000000142947 */ /* 0x000fea0003800000 */
[----:B------:R-:W3:Y:S01]  /*0440*/  LDG.E.CONSTANT R6, desc[UR4][R4.64] ;  /* 0x0000000404067981 */ /* 0x000ee2000c1e9900 */
[----:B------:R-:W-:-:S05]  /*0450*/  IMAD.IADD R7, R10, 0x1, -R9 ;  /* 0x000000010a077824 */ /* 0x000fca00078e0a09 */
[----:B------:R-:W-:-:S05]  /*0460*/  LEA R7, R7, R12, 0x2 ;  /* 0x0000000c07077211 */ /* 0x000fca00078e10ff */
[----:B---3--:R1:W-:Y:S01]  /*0470*/  STS [R7], R6 ;  /* 0x0000000607007388 */ /* 0x0083e20000000800 */
[----:B------:R-:W-:Y:S05]  /*0480*/  BRA `(.L_x_68) ;  /* 0x0000000000047947 */ /* 0x000fea0003800000 */
.L_x_69:
[----:B------:R3:W-:Y:S02]  /*0490*/  STS [R15], RZ ;  /* 0x000000ff0f007388 */ /* 0x0007e40000000800 */
.L_x_68:
[----:B--2---:R-:W-:Y:S01]  /*04a0*/  ISETP.GE.U32.AND P2, PT, R9, R0, PT ;  /* 0x000000000900720c */ /* 0x004fe20003f46070 */
[----:B------:R-:W-:Y:S05]  /*04b0*/  WARPSYNC.ALL ;  /* 0x0000000000007948 */ /* 0x000fea0003800000 */
[----:B------:R-:W-:Y:S01]  /*04c0*/  BAR.SYNC.DEFER_BLOCKING 0x0 ;  /* 0x0000000000007b1d */ /* 0x000fe20000010000 */
[----:B-1----:R-:W-:-:S05]  /*04d0*/  IMAD.MOV.U32 R6, RZ, RZ, RZ ;  /* 0x000000ffff067224 */ /* 0x002fca00078e00ff */
[----:B------:R-:W-:Y:S04]  /*04e0*/  BSSY B0, `(.L_x_70) ;  /* 0x0000011000007945 */ /* 0x000fe80003800000 */
[----:B------:R-:W-:Y:S05]  /*04f0*/  @P2 BRA `(.L_x_71) ;  /* 0x00000000003c2947 */ /* 0x000fea0003800000 */
[----:B------:R-:W-:Y:S01]  /*0500*/  LDS R6, [R13] ;  /* 0x000000000d067984 */ /* 0x000fe20000000800 */
[----:B------:R-:W-:-:S03]  /*0510*/  UMOV UR6, 0xffffffff ;  /* 0xffffffff00067882 */ /* 0x000fc60000000000 */
[----:B0-----:R-:W0:Y:S02]  /*0520*/  LDS R7, [R16] ;  /* 0x0000000010077984 */ /* 0x001e240000000800 */
[----:B0-----:R-:W-:Y:S01]  /*0530*/  FMUL R6, R6, R7 ;  /* 0x0000000706067220 */ /* 0x001fe20000400000 */
[----:B------:R-:W-:Y:S06]  /*0540*/  BRA.DIV UR6, `(.L_x_72) ;  /* 0x0000000206507947 */ /* 0x000fec000b800000 */
[----:B------:R-:W0:Y:S02]  /*0550*/  SHFL.BFLY PT, R7, R6, 0x10, 0x1f ;  /* 0x0e001f0006077f89 */ /* 0x000e2400000e0000 */
[----:B0-----:R-:W-:-:S05]  /*0560*/  FADD R7, R6, R7 ;  /* 0x0000000706077221 */ /* 0x001fca0000000000 */
[----:B------:R-:W0:Y:S02]  /*0570*/  SHFL.BFLY PT, R18, R7, 0x8, 0x1f ;  /* 0x0d001f0007127f89 */ /* 0x000e2400000e0000 */
[----:B0-----:R-:W-:-:S05]  /*0580*/  FADD R18, R7, R18 ;  /* 0x0000001207127221 */ /* 0x001fca0000000000 */
[----:B------:R-:W0:Y:S02]  /*0590*/  SHFL.BFLY PT, R17, R18, 0x4, 0x1f ;  /* 0x0c801f0012117f89 */ /* 0x000e2400000e0000 */
[----:B0-----:R-:W-:-:S05]  /*05a0*/  FADD R17, R18, R17 ;  /* 0x0000001112117221 */ /* 0x001fca0000000000 */
[----:B------:R-:W0:Y:S02]  /*05b0*/  SHFL.BFLY PT, R20, R17, 0x2, 0x1f ;  /* 0x0c401f0011147f89 */ /* 0x000e2400000e0000 */
[----:B0-----:R-:W-:-:S05]  /*05c0*/  FADD R20, R17, R20 ;  /* 0x0000001411147221 */ /* 0x001fca0000000000 */
[----:B------:R0:W1:Y:S02]  /*05d0*/  SHFL.BFLY PT, R19, R20, 0x1, 0x1f ;  /* 0x0c201f0014137f89 */ /* 0x00006400000e0000 */
.L_x_79:
[----:B-1----:R-:W-:-:S07]  /*05e0*/  FADD R6, R20, R19 ;  /* 0x0000001314067221 */ /* 0x002fce0000000000 */
.L_x_71:
[----:B------:R-:W-:Y:S05]  /*05f0*/  BSYNC B0 ;  /* 0x0000000000007941 */ /* 0x000fea0003800000 */
.L_x_70:
[----:B------:R-:W1:Y:S01]  /*0600*/  @P1 LDC.64 R18, c[0x0][0x3a0] ;  /* 0x0000e800ff121b82 */ /* 0x000e620000000a00 */
[C---:B------:R-:W-:Y:S02]  /*0610*/  @P1 IMAD R17, R10.reuse, R0, R9 ;  /* 0x000000000a111224 */ /* 0x040fe400078e0209 */
[----:B0-----:R-:W-:Y:S02]  /*0620*/  HFMA2 R7, -RZ, RZ, 0, 0 ;  /* 0x00000000ff077431 */ /* 0x001fe400000001ff */
[----:B------:R-:W-:-:S05]  /*0630*/  VIADD R10, R10, UR7 ;  /* 0x000000070a0a7c36 */ /* 0x000fca0008000000 */
[----:B------:R-:W-:Y:S01]  /*0640*/  ISETP.GE.U32.AND P2, PT, R10, UR10, PT ;  /* 0x0000000a0a007c0c */ /* 0x000fe2000bf46070 */
[----:B-1----:R-:W-:-:S05]  /*0650*/  @P1 IMAD.WIDE.U32 R18, R17, 0x8, R18 ;  /* 0x0000000811121825 */ /* 0x002fca00078e0012 */
[----:B------:R0:W-:Y:S07]  /*0660*/  @P1 STG.E.64 desc[UR4][R18.64], R6 ;  /* 0x0000000612001986 */ /* 0x0001ee000c101b04 */
[----:B------:R-:W-:Y:S05]  /*0670*/  @!P2 BRA `(.L_x_73) ;  /* 0xfffffffc0040a947 */ /* 0x000fea000383ffff */
[----:B------:R-:W-:Y:S05]  /*0680*/  EXIT ;  /* 0x000000000000794d */ /* 0x000fea0003800000 */
.L_x_72:
[----:B------:R-:W-:Y:S01]  /*0690*/  MOV R22, 0x10 ;  /* 0x0000001000167802 */ /* 0x000fe20000000f00 */
[----:B------:R-:W-:Y:S01]  /*06a0*/  IMAD.MOV.U32 R23, RZ, RZ, 0x1f ;  /* 0x0000001fff177424 */ /* 0x000fe200078e00ff */
[----:B------:R-:W-:-:S07]  /*06b0*/  MOV R21, 0xffffffff ;  /* 0xffffffff00157802 */ /* 0x000fce0000000f00 */
[----:B---34-:R-:W-:Y:S05]  /*06c0*/  WARPSYNC.COLLECTIVE R21, `(.L_x_74) ;  /* 0x0000000015087348 */ /* 0x018fea0003c00000 */
[----:B------:R0:W1:Y:S02]  /*06d0*/  SHFL.BFLY P2, R19, R6, R22, R23 ;  /* 0x0c00001606137389 */ /* 0x0000640000040017 */
[----:B01-34-:R-:W-:Y:S05]  /*06e0*/  ENDCOLLECTIVE ;  /* 0x000000000000791b */ /* 0x01bfea0003800000 */
.L_x_74:
[----:B------:R-:W-:Y:S02]  /*06f0*/  IMAD.MOV.U32 R22, RZ, RZ, 0x8 ;  /* 0x00000008ff167424 */ /* 0x000fe400078e00ff */
[----:B------:R-:W-:-:S04]  /*0700*/  IMAD.MOV.U32 R7, RZ, RZ, R19 ;  /* 0x000000ffff077224 */ /* 0x000fc800078e0013 */
[----:B------:R-:W-:-:S05]  /*0710*/  FADD R7, R6, R7 ;  /* 0x0000000706077221 */ /* 0x000fca0000000000 */
[----:B------:R-:W-:-:S07]  /*0720*/  MOV R6, R7 ;  /* 0x0000000700067202 */ /* 0x000fce0000000f00 */
[----:B------:R-:W-:Y:S05]  /*0730*/  WARPSYNC.COLLECTIVE R21, `(.L_x_75) ;  /* 0x0000000015087348 */ /* 0x000fea0003c00000 */
[----:B------:R0:W1:Y:S02]  /*0740*/  SHFL.BFLY P2, R19, R6, R22, R23 ;  /* 0x0c00001606137389 */ /* 0x0000640000040017 */
[----:B01----:R-:W-:Y:S05]  /*0750*/  ENDCOLLECTIVE ;  /* 0x000000000000791b */ /* 0x003fea0003800000 */
.L_x_75:
[----:B------:R-:W-:Y:S01]  /*0760*/  HFMA2 R22, -RZ, RZ, 0, 2.384185791015625e-07 ;  /* 0x00000004ff167431 */ /* 0x000fe200000001ff */
[----:B------:R-:W-:-:S05]  /*0770*/  MOV R18, R19 ;  /* 0x0000001300127202 */ /* 0x000fca0000000f00 */
[----:B------:R-:W-:-:S04]  /*0780*/  FADD R18, R7, R18 ;  /* 0x0000001207127221 */ /* 0x000fc80000000000 */
[----:B------:R-:W-:-:S07]  /*0790*/  IMAD.MOV.U32 R6, RZ, RZ, R18 ;  /* 0x000000ffff067224 */ /* 0x000fce00078e0012 */
[----:B------:R-:W-:Y:S05]  /*07a0*/  WARPSYNC.COLLECTIVE R21, `(.L_x_76) ;  /* 0x0000000015087348 */ /* 0x000fea0003c00000 */
[----:B------:R0:W1:Y:S02]  /*07b0*/  SHFL.BFLY P2, R19, R6, R22, R23 ;  /* 0x0c00001606137389 */ /* 0x0000640000040017 */
[----:B01----:R-:W-:Y:S05]  /*07c0*/  ENDCOLLECTIVE ;  /* 0x000000000000791b */ /* 0x003fea0003800000 */
.L_x_76:
[----:B------:R-:W-:Y:S02]  /*07d0*/  HFMA2 R22, -RZ, RZ, 0, 1.1920928955078125e-07 ;  /* 0x00000002ff167431 */ /* 0x000fe400000001ff */
[----:B------:R-:W-:-:S04]  /*07e0*/  IMAD.MOV.U32 R17, RZ, RZ, R19 ;  /* 0x000000ffff117224 */ /* 0x000fc800078e0013 */
[----:B------:R-:W-:-:S05]  /*07f0*/  FADD R17, R18, R17 ;  /* 0x0000001112117221 */ /* 0x000fca0000000000 */
[----:B------:R-:W-:-:S07]  /*0800*/  MOV R6, R17 ;  /* 0x0000001100067202 */ /* 0x000fce0000000f00 */
[----:B------:R-:W-:Y:S05]  /*0810*/  WARPSYNC.COLLECTIVE R21, `(.L_x_77) ;  /* 0x0000000015087348 */ /* 0x000fea0003c00000 */
[----:B------:R0:W1:Y:S02]  /*0820*/  SHFL.BFLY P2, R19, R6, R22, R23 ;  /* 0x0c00001606137389 */ /* 0x0000640000040017 */
[----:B01----:R-:W-:Y:S05]  /*0830*/  ENDCOLLECTIVE ;  /* 0x000000000000791b */ /* 0x003fea0003800000 */
.L_x_77:
[----:B------:R-:W-:Y:S02]  /*0840*/  HFMA2 R22, -RZ, RZ, 0, 5.9604644775390625e-08 ;  /* 0x00000001ff167431 */ /* 0x000fe400000001ff */
[----:B------:R-:W-:-:S04]  /*0850*/  IMAD.MOV.U32 R20, RZ, RZ, R19 ;  /* 0x000000ffff147224 */ /* 0x000fc800078e0013 */
[----:B------:R-:W-:-:S05]  /*0860*/  FADD R20, R17, R20 ;  /* 0x0000001411147221 */ /* 0x000fca0000000000 */
[----:B------:R-:W-:-:S07]  /*0870*/  MOV R6, R20 ;  /* 0x0000001400067202 */ /* 0x000fce0000000f00 */
[----:B------:R-:W-:Y:S05]  /*0880*/  WARPSYNC.COLLECTIVE R21, `(.L_x_78) ;  /* 0x0000000015087348 */ /* 0x000fea0003c00000 */
[----:B------:R0:W1:Y:S02]  /*0890*/  SHFL.BFLY P2, R19, R6, R22, R23 ;  /* 0x0c00001606137389 */ /* 0x0000640000040017 */
[----:B01----:R-:W-:Y:S05]  /*08a0*/  ENDCOLLECTIVE ;  /* 0x000000000000791b */ /* 0x003fea0003800000 */
.L_x_78:
[----:B------:R-:W-:Y:S05]  /*08b0*/  BRA `(.L_x_79) ;  /* 0xfffffffc00487947 */ /* 0x000fea000383ffff */
.L_x_80:
        /* <DEDUP_REMOVED lines=12> */
.L_x_282:


//--------------------- .text._cupy_channelizer_16x16_complex128_complex128 --------------------------
	.section	.text._cupy_channelizer_16x16_complex128_complex128,"ax",@progbits
	.align	128
        .global         _cupy_channelizer_16x16_complex128_complex128
        .type           _cupy_channelizer_16x16_complex128_complex128,@function
        .size           _cupy_channelizer_16x16_complex128_complex128,(.L_x_283 - _cupy_channelizer_16x16_complex128_complex128)
        .other          _cupy_channelizer_16x16_complex128_complex128,@"STO_CUDA_ENTRY STV_DEFAULT"
_cupy_channelizer_16x16_complex128_complex128:
.text._cupy_channelizer_16x16_complex128_complex128:
        /* <DEDUP_REMOVED lines=55> */
.L_x_87:
        /* <DEDUP_REMOVED lines=10> */
.L_x_81:
        /* <DEDUP_REMOVED lines=9> */
.L_x_83:
[----:B------:R-:W0:Y:S01]  /*04a0*/  S2UR UR5, SR_CgaCtaId ;  /* 0x00000000000579c3 */ /* 0x000e220000008800 */
[----:B------:R-:W-:Y:S02]  /*04b0*/  UMOV UR4, 0x400 ;  /* 0x0000040000047882 */ /* 0x000fe40000000000 */
[----:B------:R-:W-:-:S04]  /*04c0*/  UIADD3 UR4, UPT, UPT, UR4, 0x1000, URZ ;  /* 0x0000100004047890 */ /* 0x000fc8000fffe0ff */
[----:B0-----:R-:W-:-:S06]  /*04d0*/  ULEA UR4, UR5, UR4, 0x18 ;  /* 0x0000000405047291 */ /* 0x001fcc000f8ec0ff */
[----:B------:R-:W-:-:S05]  /*04e0*/  LEA R8, R5, UR4, 0x8 ;  /* 0x0000000405087c11 */ /* 0x000fca000f8e40ff */
[----:B------:R-:W-:-:S05]  /*04f0*/  IMAD R8, R3, 0x10, R8 ;  /* 0x0000001003087824 */ /* 0x000fca00078e0208 */
[----:B------:R4:W-:Y:S02]  /*0500*/  STS.128 [R8], RZ ;  /* 0x000000ff08007388 */ /* 0x0009e40000000c00 */
.L_x_82:
[----:B------:R-:W-:Y:S01]  /*0510*/  ISETP.GE.U32.AND P2, PT, R3, R0, PT ;  /* 0x000000000300720c */ /* 0x000fe20003f46070 */
[----:B------:R-:W-:Y:S05]  /*0520*/  WARPSYNC.ALL ;  /* 0x0000000000007948 */ /* 0x000fea0003800000 */
[----:B------:R-:W-:Y:S01]  /*0530*/  BAR.SYNC.DEFER_BLOCKING 0x0 ;  /* 0x0000000000007b1d */ /* 0x000fe20000010000 */
[----:B0--34-:R-:W-:Y:S02]  /*0540*/  CS2R R8, SRZ ;  /* 0x0000000000087805 */ /* 0x019fe4000001ff00 */
[----:B------:R-:W-:-:S03]  /*0550*/  CS2R R10, SRZ ;  /* 0x00000000000a7805 */ /* 0x000fc6000001ff00 */
[----:B------:R-:W-:Y:S04]  /*0560*/  BSSY B0, `(.L_x_84) ;  /* 0x000002d000007945 */ /* 0x000fe80003800000 */
[----:B------:R-:W-:Y:S05]  /*0570*/  @P2 BRA `(.L_x_85) ;  /* 0x0000000000ac2947 */ /* 0x000fea0003800000 */
[----:B------:R-:W0:Y:S01]  /*0580*/  S2R R17, SR_LANEID ;  /* 0x0000000000117919 */ /* 0x000e220000000000 */
[----:B------:R-:W-:Y:S01]  /*0590*/  IMAD.MOV.U32 R24, RZ, RZ, 0xffff ;  /* 0x0000ffffff187424 */ /* 0x000fe200078e00ff */
[----:B------:R-:W-:Y:S01]  /*05a0*/  VOTEU.ANY UR5, UPT, PT ;  /* 0x0000000000057886 */ /* 0x000fe200038e0100 */
[----:B------:R-:W-:Y:S04]  /*05b0*/  LDS.128 R8, [R2] ;  /* 0x0000000002087984 */ /* 0x000fe80000000c00 */
[----:B------:R-:W3:Y:S01]  /*05c0*/  LDS.128 R12, [R4] ;  /* 0x00000000040c7984 */ /* 0x000ee20000000c00 */
[----:B0-----:R-:W-:-:S04]  /*05d0*/  LOP3.LUT R17, R17, 0xfffffff0, RZ, 0xc0, !PT ;  /* 0xfffffff011117812 */ /* 0x001fc800078ec0ff */
[----:B------:R-:W-:-:S04]  /*05e0*/  SHF.L.U32 R17, R24, R17, RZ ;  /* 0x0000001118117219 */ /* 0x000fc800000006ff */
[----:B------:R-:W0:Y:S08]  /*05f0*/  MATCH.ANY R26, R17 ;  /* 0x00000000111a73a1 */ /* 0x000e3000000e8000 */
[----:B------:R-:W4:Y:S01]  /*0600*/  REDUX.OR UR4, R17 ;  /* 0x00000000110473c4 */ /* 0x000f220000004000 */
[C---:B---3--:R-:W-:Y:S02]  /*0610*/  DMUL R24, R10.reuse, R14 ;  /* 0x0000000e0a187228 */ /* 0x048fe40000000000 */
[----:B------:R-:W-:-:S06]  /*0620*/  DMUL R10, R10, R12 ;  /* 0x0000000c0a0a7228 */ /* 0x000fcc0000000000 */
[C---:B------:R-:W-:Y:S02]  /*0630*/  DFMA R12, R8.reuse, R12, -R24 ;  /* 0x0000000c080c722b */ /* 0x040fe40000000818 */
[----:B------:R-:W-:Y:S01]  /*0640*/  DFMA R14, R8, R14, R10 ;  /* 0x0000000e080e722b */ /* 0x000fe2000000000a */
[----:B0-----:R-:W-:-:S13]  /*0650*/  LOP3.LUT P2, RZ, R17, UR5, R26, 0x40, !PT ;  /* 0x0000000511ff7c12 */ /* 0x001fda000f84401a */
[----:B----4-:R-:W-:Y:S05]  /*0660*/  @!P2 BRA.DIV UR4, `(.L_x_86) ;  /* 0x000000020494a947 */ /* 0x010fea000b800000 */
        /* <DEDUP_REMOVED lines=10> */
[----:B0-----:R-:W-:Y:S01]  /*0710*/  IMAD.MOV.U32 R15, RZ, RZ, R29 ;  /* 0x000000ffff0f7224 */ /* 0x001fe200078e001d */
[----:B---3--:R-:W-:-:S06]  /*0720*/  MOV R14, R28 ;  /* 0x0000001c000e7202 */ /* 0x008fcc0000000f00 */
[----:B------:R-:W-:Y:S02]  /*0730*/  DADD R14, R10, R14 ;  /* 0x000000000a0e7229 */ /* 0x000fe4000000000e */
[----:B----4-:R-:W-:-:S05]  /*0740*/  DADD R8, R26, R8 ;  /* 0x000000001a087229 */ /* 0x010fca0000000008 */
[----:B------:R-:W0:Y:S04]  /*0750*/  SHFL.BFLY PT, R29, R15, 0x2, 0x101f ;  /* 0x0c501f000f1d7f89 */ /* 0x000e2800000e0000 */
[----:B------:R-:W-:Y:S04]  /*0760*/  SHFL.BFLY PT, R13, R9, 0x2, 0x101f ;  /* 0x0c501f00090d7f89 */ /* 0x000fe800000e0000 */
[----:B------:R-:W3:Y:S04]  /*0770*/  SHFL.BFLY PT, R12, R8, 0x2, 0x101f ;  /* 0x0c501f00080c7f89 */ /* 0x000ee800000e0000 */
[----:B------:R-:W4:Y:S01]  /*0780*/  SHFL.BFLY PT, R28, R14, 0x2, 0x101f ;  /* 0x0c501f000e1c7f89 */ /* 0x000f2200000e0000 */
[----:B0-----:R-:W-:Y:S01]  /*0790*/  MOV R11, R29 ;  /* 0x0000001d000b7202 */ /* 0x001fe20000000f00 */
[----:B---3--:R-:W-:Y:S01]  /*07a0*/  DADD R12, R8, R12 ;  /* 0x00000000080c7229 */ /* 0x008fe2000000000c */
[----:B----4-:R-:W-:-:S06]  /*07b0*/  IMAD.MOV.U32 R10, RZ, RZ, R28 ;  /* 0x000000ffff0a7224 */ /* 0x010fcc00078e001c */
[----:B------:R-:W-:Y:S01]  /*07c0*/  SHFL.BFLY PT, R27, R13, 0x1, 0x101f ;  /* 0x0c301f000d1b7f89 */ /* 0x000fe200000e0000 */
[----:B------:R-:W-:-:S03]  /*07d0*/  DADD R10, R14, R10 ;  /* 0x000000000e0a7229 */ /* 0x000fc6000000000a */
[----:B------:R-:W0:Y:S04]  /*07e0*/  SHFL.BFLY PT, R26, R12, 0x1, 0x101f ;  /* 0x0c301f000c1a7f89 */ /* 0x000e2800000e0000 */
[----:B------:R3:W4:Y:S04]  /*07f0*/  SHFL.BFLY PT, R29, R11, 0x1, 0x101f ;  /* 0x0c301f000b1d7f89 */ /* 0x00072800000e0000 */
[----:B------:R3:W1:Y:S02]  /*0800*/  SHFL.BFLY PT, R28, R10, 0x1, 0x101f ;  /* 0x0c301f000a1c7f89 */ /* 0x00066400000e0000 */
[----:B0--3--:R-:W-:-:S11]  /*0810*/  DADD R8, R12, R26 ;  /* 0x000000000c087229 */ /* 0x009fd6000000001a */
.L_x_120:
[----:B-1--4-:R-:W-:-:S11]  /*0820*/  DADD R10, R10, R28 ;  /* 0x000000000a0a7229 */ /* 0x012fd6000000001c */
.L_x_85:
[----:B-1----:R-:W-:Y:S05]  /*0830*/  BSYNC B0 ;  /* 0x0000000000007941 */ /* 0x002fea0003800000 */
.L_x_84:
[----:B------:R-:W0:Y:S01]  /*0840*/  @P1 LDC.64 R12, c[0x0][0x3a0] ;  /* 0x0000e800ff0c1b82 */ /* 0x000e220000000a00 */
[C---:B------:R-:W-:Y:S02]  /*0850*/  @P1 IMAD R15, R18.reuse, R0, R3 ;  /* 0x00000000120f1224 */ /* 0x040fe400078e0203 */
[----:B------:R-:W-:-:S05]  /*0860*/  VIADD R18, R18, UR8 ;  /* 0x0000000812127c36 */ /* 0x000fca0008000000 */
[----:B------:R-:W-:Y:S01]  /*0870*/  ISETP.GE.U32.AND P2, PT, R18, UR11, PT ;  /* 0x0000000b12007c0c */ /* 0x000fe2000bf46070 */
[----:B0-----:R-:W-:-:S05]  /*0880*/  @P1 IMAD.WIDE.U32 R12, R15, 0x10, R12 ;  /* 0x000000100f0c1825 */ /* 0x001fca00078e000c */
[----:B------:R3:W-:Y:S07]  /*0890*/  @P1 STG.E.128 desc[UR6][R12.64], R8 ;  /* 0x000000080c001986 */ /* 0x0007ee000c101d06 */
[----:B------:R-:W-:Y:S05]  /*08a0*/  @!P2 BRA `(.L_x_87) ;  /* 0xfffffff800b0a947 */ /* 0x000fea000383ffff */
[----:B------:R-:W-:Y:S05]  /*08b0*/  EXIT ;  /* 0x000000000000794d */ /* 0x000fea0003800000 */
.L_x_86:
[----:B------:R-:W-:Y:S01]  /*08c0*/  BSSY B1, `(.L_x_88) ;  /* 0x0000007000017945 */ /* 0x000fe20003800000 */
[----:B------:R-:W-:Y:S01]  /*08d0*/  IMAD.MOV.U32 R25, RZ, RZ, R13 ;  /* 0x000000ffff197224 */ /* 0x000fe200078e000d */
[----:B------:R-:W-:Y:S01]  /*08e0*/  MOV R24, 0x8 ;  /* 0x0000000800187802 */ /* 0x000fe20000000f00 */
[----:B------:R-:W-:-:S07]  /*08f0*/  IMAD.MOV.U32 R19, RZ, RZ, 0x101f ;  /* 0x0000101fff137424 */ /* 0x000fce00078e00ff */
[----:B-12---:R-:W-:Y:S05]  /*0900*/  WARPSYNC.COLLECTIVE R17, `(.L_x_89) ;  /* 0x0000000011087348 */ /* 0x006fea0003c00000 */
[----:B------:R0:W3:Y:S02]  /*0910*/  SHFL.BFLY P2, R19, R25, R24, R19 ;  /* 0x0c00001819137389 */ /* 0x0000e40000040013 */
[----:B0123--:R-:W-:Y:S05]  /*0920*/  ENDCOLLECTIVE ;  /* 0x000000000000791b */ /* 0x00ffea0003800000 */
.L_x_89:
[----:B------:R-:W-:Y:S05]  /*0930*/  BSYNC B1 ;  /* 0x0000000000017941 */ /* 0x000fea0003800000 */
.L_x_88:
[----:B------:R-:W-:Y:S01]  /*0940*/  BSSY B1, `(.L_x_90) ;  /* 0x0000008000017945 */ /* 0x000fe20003800000 */
[----:B------:R-:W-:Y:S01]  /*0950*/  IMAD.MOV.U32 R27, RZ, RZ, R19 ;  /* 0x000000ffff1b7224 */ /* 0x000fe200078e0013 */
[----:B------:R-:W-:Y:S01]  /*0960*/  MOV R25, R12 ;  /* 0x0000000c00197202 */ /* 0x000fe20000000f00 */
[----:B------:R-:W-:Y:S02]  /*0970*/  IMAD.MOV.U32 R24, RZ, RZ, 0x8 ;  /* 0x00000008ff187424 */ /* 0x000fe400078e00ff */
[----:B------:R-:W-:-:S07]  /*0980*/  IMAD.MOV.U32 R19, RZ, RZ, 0x101f ;  /* 0x0000101fff137424 */ /* 0x000fce00078e00ff */
[----:B------:R-:W-:Y:S05]  /*0990*/  WARPSYNC.COLLECTIVE R17, `(.L_x_91) ;  /* 0x0000000011087348 */ /* 0x000fea0003c00000 */
[----:B------:R0:W1:Y:S02]  /*09a0*/  SHFL.BFLY P2, R19, R25, R24, R19 ;  /* 0x0c00001819137389 */ /* 0x0000640000040013 */
[----:B01----:R-:W-:Y:S05]  /*09b0*/  ENDCOLLECTIVE ;  /* 0x000000000000791b */ /* 0x003fea0003800000 */
.L_x_91:
[----:B------:R-:W-:Y:S05]  /*09c0*/  BSYNC B1 ;  /* 0x0000000000017941 */ /* 0x000fea0003800000 */
.L_x_90:
[----:B------:R-:W-:Y:S01]  /*09d0*/  MOV R26, R19 ;  /* 0x00000013001a7202 */ /* 0x000fe20000000f00 */
[----:B------:R-:W-:Y:S01]  /*09e0*/  BSSY B1, `(.L_x_92) ;  /* 0x0000008000017945 */ /* 0x000fe20003800000 */
[----:B------:R-:W-:Y:S01]  /*09f0*/  MOV R24, 0x4 ;  /* 0x0000000400187802 */ /* 0x000fe20000000f00 */
[----:B------:R-:W-:-:S03]  /*0a00*/  IMAD.MOV.U32 R19, RZ, RZ, 0x101f ;  /* 0x0000101fff137424 */ /* 0x000fc600078e00ff */
[----:B------:R-:W-:-:S10]  /*0a10*/  DADD R26, R12, R26 ;  /* 0x000000000c1a7229 */ /* 0x000fd4000000001a */
[----:B------:R-:W-:-:S07]  /*0a20*/  IMAD.MOV.U32 R25, RZ, RZ, R27 ;  /* 0x000000ffff197224 */ /* 0x000fce00078e001b */
[----:B------:R-:W-:Y:S05]  /*0a30*/  WARPSYNC.COLLECTIVE R17, `(.L_x_93) ;  /* 0x0000000011087348 */ /* 0x000fea0003c00000 */
[----:B------:R0:W1:Y:S02]  /*0a40*/  SHFL.BFLY P2, R19, R25, R24, R19 ;  /* 0x0c00001819137389 */ /* 0x0000640000040013 */
[----:B01----:R-:W-:Y:S05]  /*0a50*/  ENDCOLLECTIVE ;  /* 0x000000000000791b */ /* 0x003fea0003800000 */
.L_x_93:
[----:B------:R-:W-:Y:S05]  /*0a60*/  BSYNC B1 ;  /* 0x0000000000017941 */ /* 0x000fea0003800000 */
.L_x_92:
[----:B------:R-:W-:Y:S01]  /*0a70*/  HFMA2 R24, -RZ, RZ, 0, 2.384185791015625e-07 ;  /* 0x00000004ff187431 */ /* 0x000fe200000001ff */
[----:B------:R-:W-:Y:S01]  /*0a80*/  BSSY B1, `(.L_x_94) ;  /* 0x0000007000017945 */ /* 0x000fe20003800000 */
[----:B------:R-:W-:Y:S01]  /*0a90*/  MOV R9, R19 ;  /* 0x0000001300097202 */ /* 0x000fe20000000f00 */
[----:B------:R-:W-:Y:S02]  /*0aa0*/  IMAD.MOV.U32 R25, RZ, RZ, R26 ;  /* 0x000000ffff197224 */ /* 0x000fe400078e001a */
[----:B------:R-:W-:-:S07]  /*0ab0*/  IMAD.MOV.U32 R19, RZ, RZ, 0x101f ;  /* 0x0000101fff137424 */ /* 0x000fce00078e00ff */
[----:B------:R-:W-:Y:S05]  /*0ac0*/  WARPSYNC.COLLECTIVE R17, `(.L_x_95) ;  /* 0x0000000011087348 */ /* 0x000fea0003c00000 */
[----:B------:R0:W1:Y:S02]  /*0ad0*/  SHFL.BFLY P2, R19, R25, R24, R19 ;  /* 0x0c00001819137389 */ /* 0x0000640000040013 */
[----:B01----:R-:W-:Y:S05]  /*0ae0*/  ENDCOLLECTIVE ;  /* 0x000000000000791b */ /* 0x003fea0003800000 */
.L_x_95:
[----:B------:R-:W-:Y:S05]  /*0af0*/  BSYNC B1 ;  /* 0x0000000000017941 */ /* 0x000fea0003800000 */
.L_x_94:
        /* <DEDUP_REMOVED lines=9> */
.L_x_97:
[----:B------:R-:W-:Y:S05]  /*0b90*/  BSYNC B1 ;  /* 0x0000000000017941 */ /* 0x000fea0003800000 */
.L_x_96:
[----:B------:R-:W-:Y:S01]  /*0ba0*/  HFMA2 R24, -RZ, RZ, 0, 1.1920928955078125e-07 ;  /* 0x00000002ff187431 */ /* 0x000fe200000001ff */
[----:B------:R-:W-:Y:S01]  /*0bb0*/  BSSY B1, `(.L_x_98) ;  /* 0x0000007000017945 */ /* 0x000fe20003800000 */
[----:B------:R-:W-:Y:S01]  /*0bc0*/  MOV R13, R19 ;  /* 0x00000013000d7202 */ /* 0x000fe20000000f00 */
[----:B------:R-:W-:Y:S02]  /*0bd0*/  IMAD.MOV.U32 R25, RZ, RZ, R8 ;  /* 0x000000ffff197224 */ /* 0x000fe400078e0008 */
[----:B------:R-:W-:-:S07]  /*0be0*/  IMAD.MOV.U32 R19, RZ, RZ, 0x101f ;  /* 0x0000101fff137424 */ /* 0x000fce00078e00ff */
[----:B------:R-:W-:Y:S05]  /*0bf0*/  WARPSYNC.COLLECTIVE R17, `(.L_x_99) ;  /* 0x0000000011087348 */ /* 0x000fea0003c00000 */
[----:B------:R0:W1:Y:S02]  /*0c00*/  SHFL.BFLY P2, R19, R25, R24, R19 ;  /* 0x0c00001819137389 */ /* 0x0000640000040013 */
[----:B01----:R-:W-:Y:S05]  /*0c10*/  ENDCOLLECTIVE ;  /* 0x000000000000791b */ /* 0x003fea0003800000 */
.L_x_99:
[----:B------:R-:W-:Y:S05]  /*0c20*/  BSYNC B1 ;  /* 0x0000000000017941 */ /* 0x000fea0003800000 */
.L_x_98:
        /* <DEDUP_REMOVED lines=9> */
.L_x_101:
[----:B------:R-:W-:Y:S05]  /*0cc0*/  BSYNC B1 ;  /* 0x0000000000017941 */ /* 0x000fea0003800000 */
.L_x_100:
[----:B------:R-:W-:Y:S01]  /*0cd0*/  HFMA2 R24, -RZ, RZ, 0, 5.9604644775390625e-08 ;  /* 0x00000001ff187431 */ /* 0x000fe200000001ff */
[----:B------:R-:W-:Y:S01]  /*0ce0*/  BSSY B1, `(.L_x_102) ;  /* 0x0000007000017945 */ /* 0x000fe20003800000 */
[----:B------:R-:W-:Y:S01]  /*0cf0*/  MOV R27, R19 ;  /* 0x00000013001b7202 */ /* 0x000fe20000000f00 */
[----:B------:R-:W-:Y:S02]  /*0d00*/  IMAD.MOV.U32 R25, RZ, RZ, R12 ;  /* 0x000000ffff197224 */ /* 0x000fe400078e000c */
[----:B------:R-:W-:-:S07]  /*0d10*/  IMAD.MOV.U32 R19, RZ, RZ, 0x101f ;  /* 0x0000101fff137424 */ /* 0x000fce00078e00ff */
[----:B------:R-:W-:Y:S05]  /*0d20*/  WARPSYNC.COLLECTIVE R17, `(.L_x_103) ;  /* 0x0000000011087348 */ /* 0x000fea0003c00000 */
[----:B------:R0:W1:Y:S02]  /*0d30*/  SHFL.BFLY P2, R19, R25, R24, R19 ;  /* 0x0c00001819137389 */ /* 0x0000640000040013 */
[----:B01----:R-:W-:Y:S05]  /*0d40*/  ENDCOLLECTIVE ;  /* 0x000000000000791b */ /* 0x003fea0003800000 */
.L_x_103:
[----:B------:R-:W-:Y:S05]  /*0d50*/  BSYNC B1 ;  /* 0x0000000000017941 */ /* 0x000fea0003800000 */
.L_x_102:
[----:B------:R-:W-:Y:S01]  /*0d60*/  MOV R26, R19 ;  /* 0x00000013001a7202 */ /* 0x000fe20000000f00 */
[----:B------:R-:W-:Y:S01]  /*0d70*/  BSSY B1, `(.L_x_104) ;  /* 0x0000008000017945 */ /* 0x000fe20003800000 */
[----:B------:R-:W-:Y:S01]  /*0d80*/  IMAD.MOV.U32 R25, RZ, RZ, R15 ;  /* 0x000000ffff197224 */ /* 0x000fe200078e000f */
[----:B------:R-:W-:Y:S01]  /*0d90*/  MOV R24, 0x8 ;  /* 0x0000000800187802 */ /* 0x000fe20000000f00 */
[----:B------:R-:W-:Y:S02]  /*0da0*/  IMAD.MOV.U32 R19, RZ, RZ, 0x101f ;  /* 0x0000101fff137424 */ /* 0x000fe400078e00ff */
[----:B------:R-:W-:-:S11]  /*0db0*/  DADD R8, R12, R26 ;  /* 0x000000000c087229 */ /* 0x000fd6000000001a */
[----:B------:R-:W-:Y:S05]  /*0dc0*/  WARPSYNC.COLLECTIVE R17, `(.L_x_105) ;  /* 0x0000000011087348 */ /* 0x000fea0003c00000 */
[----:B------:R0:W1:Y:S02]  /*0dd0*/  SHFL.BFLY P2, R19, R25, R24, R19 ;  /* 0x0c00001819137389 */ /* 0x0000640000040013 */
[----:B01----:R-:W-:Y:S05]  /*0de0*/  ENDCOLLECTIVE ;  /* 0x000000000000791b */ /* 0x003fea0003800000 */
.L_x_105:
[----:B------:R-:W-:Y:S05]  /*0df0*/  BSYNC B1 ;  /* 0x0000000000017941 */ /* 0x000fea0003800000 */
.L_x_104:
[----:B------:R-:W-:Y:S01]  /*0e00*/  HFMA2 R24, -RZ, RZ, 0, 4.76837158203125e-07 ;  /* 0x00000008ff187431 */ /* 0x000fe200000001ff */
[----:B------:R-:W-:Y:S01]  /*0e10*/  BSSY B1, `(.L_x_106) ;  /* 0x0000007000017945 */ /* 0x000fe20003800000 */
[----:B------:R-:W-:Y:S01]  /*0e20*/  MOV R11, R19 ;  /* 0x00000013000b7202 */ /* 0x000fe20000000f00 */
[----:B------:R-:W-:Y:S02]  /*0e30*/  IMAD.MOV.U32 R25, RZ, RZ, R14 ;  /* 0x000000ffff197224 */ /* 0x000fe400078e000e */
[----:B------:R-:W-:-:S07]  /*0e40*/  IMAD.MOV.U32 R19, RZ, RZ, 0x101f ;  /* 0x0000101fff137424 */ /* 0x000fce00078e00ff */
[----:B------:R-:W-:Y:S05]  /*0e50*/  WARPSYNC.COLLECTIVE R17, `(.L_x_107) ;  /* 0x0000000011087348 */ /* 0x000fea0003c00000 */
[----:B------:R0:W1:Y:S02]  /*0e60*/  SHFL.BFLY P2, R19, R25, R24, R19 ;  /* 0x0c00001819137389 */ /* 0x0000640000040013 */
[----:B01----:R-:W-:Y:S05]  /*0e70*/  ENDCOLLECTIVE ;  /* 0x000000000000791b */ /* 0x003fea0003800000 */
.L_x_107:
[----:B------:R-:W-:Y:S05]  /*0e80*/  BSYNC B1 ;  /* 0x0000000000017941 */ /* 0x000fea0003800000 */
.L_x_106:
        /* <DEDUP_REMOVED lines=9> */
.L_x_109:
[----:B------:R-:W-:Y:S05]  /*0f20*/  BSYNC B1 ;  /* 0x0000000000017941 */ /* 0x000fea0003800000 */
.L_x_108:
        /* <DEDUP_REMOVED lines=8> */
.L_x_111:
[----:B------:R-:W-:Y:S05]  /*0fb0*/  BSYNC B1 ;  /* 0x0000000000017941 */ /* 0x000fea0003800000 */
.L_x_110:
        /* <DEDUP_REMOVED lines=9> */
.L_x_113:
[----:B------:R-:W-:Y:S05]  /*1050*/  BSYNC B1 ;  /* 0x0000000000017941 */ /* 0x000fea0003800000 */
.L_x_112:
        /* <DEDUP_REMOVED lines=8> */
.L_x_115:
[----:B------:R-:W-:Y:S05]  /*10e0*/  BSYNC B1 ;  /* 0x0000000000017941 */ /* 0x000fea0003800000 */
.L_x_114:
        /* <DEDUP_REMOVED lines=9> */
.L_x_117:
[----:B------:R-:W-:Y:S05]  /*1180*/  BSYNC B1 ;  /* 0x0000000000017941 */ /* 0x000fea0003800000 */
.L_x_116:
        /* <DEDUP_REMOVED lines=8> */
.L_x_119:
[----:B------:R-:W-:Y:S05]  /*1210*/  BSYNC B1 ;  /* 0x0000000000017941 */ /* 0x000fea0003800000 */
.L_x_118:
[----:B------:R-:W-:Y:S01]  /*1220*/  MOV R28, R19 ;  /* 0x00000013001c7202 */ /* 0x000fe20000000f00 */
[----:B------:R-:W-:Y:S06]  /*1230*/  BRA `(.L_x_120) ;  /* 0xfffffff400787947 */ /* 0x000fec000383ffff */
.L_x_121:
        /* <DEDUP_REMOVED lines=12> */
.L_x_283:


//--------------------- .text._cupy_channelizer_16x16_float64_complex128 --------------------------
	.section	.text._cupy_channelizer_16x16_float64_complex128,"ax",@progbits
	.align	128
        .global         _cupy_channelizer_16x16_float64_complex128
        .type           _cupy_channelizer_16x16_float64_complex128,@function
        .size           _cupy_channelizer_16x16_float64_complex128,(.L_x_284 - _cupy_channelizer_16x16_float64_complex128)
        .other          _cupy_channelizer_16x16_float64_complex128,@"STO_CUDA_ENTRY STV_DEFAULT"
_cupy_channelizer_16x16_float64_complex128:
.text._cupy_channelizer_16x16_float64_complex128:
        /* <DEDUP_REMOVED lines=29> */
[----:B------:R-:W-:Y:S01]  /*01d0*/  IADD3 R0, PT, PT, R0, 0x800, RZ ;  /* 0x0000080000007810 */ /* 0x000fe20007ffe0ff */
[----:B------:R-:W1:Y:S01]  /*01e0*/  LDC.64 R16, c[0x0][0x390] ;  /* 0x0000e400ff107b82 */ /* 0x000e620000000a00 */
[----:B0-----:R-:W-:Y:S01]  /*01f0*/  LOP3.LUT R9, RZ, R5, RZ, 0x33, !PT ;  /* 0x00000005ff097212 */ /* 0x001fe200078e33ff */
[----:B------:R-:W-:Y:S01]  /*0200*/  IMAD R11, R3, R6, R5 ;  /* 0x00000006030b7224 */ /* 0x000fe200078e0205 */
[----:B------:R-:W-:Y:S01]  /*0210*/  LEA R8, R13, R0, 0x18 ;  /* 0x000000000d087211 */ /* 0x000fe200078ec0ff */
[----:B------:R-:W0:Y:S01]  /*0220*/  LDCU UR7, c[0x0][0x360] ;  /* 0x00006c00ff0777ac */ /* 0x000e220008000800 */
[----:B------:R-:W-:Y:S01]  /*0230*/  ISETP.GE.U32.AND P1, PT, R3, R6, PT ;  /* 0x000000060300720c */ /* 0x000fe20003f26070 */
[----:B------:R-:W-:Y:S01]  /*0240*/  IMAD.IADD R6, R9, 0x1, R6 ;  /* 0x0000000109067824 */ /* 0x000fe200078e0206 */
[----:B------:R-:W-:Y:S01]  /*0250*/  LOP3.LUT R2, RZ, R3, RZ, 0x33, !PT ;  /* 0x00000003ff027212 */ /* 0x000fe200078e33ff */
[----:B------:R-:W2:Y:S01]  /*0260*/  LDC R0, c[0x0][0x380] ;  /* 0x0000e000ff007b82 */ /* 0x000ea20000000800 */
[----:B------:R-:W-:Y:S01]  /*0270*/  LEA R12, R3, R4, 0x7 ;  /* 0x00000004030c7211 */ /* 0x000fe200078e38ff */
[--C-:B------:R-:W-:Y:S01]  /*0280*/  IMAD R6, R6, 0x80, R8.reuse ;  /* 0x0000008006067824 */ /* 0x100fe200078e0208 */
[----:B------:R-:W-:Y:S01]  /*0290*/  LEA R10, R5, R8, 0x7 ;  /* 0x00000008050a7211 */ /* 0x000fe200078e38ff */
[--C-:B------:R-:W-:Y:S01]  /*02a0*/  IMAD.IADD R9, R2, 0x1, R7.reuse ;  /* 0x0000000102097824 */ /* 0x100fe200078e0207 */
[C---:B------:R-:W-:Y:S01]  /*02b0*/  IADD3 R2, PT, PT, R3.reuse, 0x1, -R7 ;  /* 0x0000000103027810 */ /* 0x040fe20007ffe807 */
[----:B------:R-:W-:Y:S01]  /*02c0*/  IMAD R20, R3, 0x80, R8 ;  /* 0x0000008003147824 */ /* 0x000fe200078e0208 */
[C---:B------:R-:W-:Y:S01]  /*02d0*/  ISETP.EQ.AND P1, PT, R5.reuse, RZ, !P1 ;  /* 0x000000ff0500720c */ /* 0x040fe20004f22270 */
[----:B------:R-:W3:Y:S01]  /*02e0*/  LDC.64 R14, c[0x0][0x390] ;  /* 0x0000e400ff0e7b82 */ /* 0x000ee20000000a00 */
[----:B------:R-:W-:Y:S01]  /*02f0*/  IMAD R7, R5, 0x8, R12 ;  /* 0x0000000805077824 */ /* 0x000fe200078e020c */
[----:B------:R-:W-:Y:S01]  /*0300*/  LEA R12, R9, R6, 0x3 ;  /* 0x00000006090c7211 */ /* 0x000fe200078e18ff */
[----:B------:R-:W-:Y:S01]  /*0310*/  IMAD.U32 R4, RZ, RZ, UR6 ;  /* 0x00000006ff047e24 */ /* 0x000fe2000f8e00ff */
[----:B------:R-:W4:Y:S01]  /*0320*/  LDCU UR9, c[0x0][0x380] ;  /* 0x00007000ff0977ac */ /* 0x000f220008000800 */
[----:B------:R-:W-:-:S02]  /*0330*/  IMAD R13, R3, 0x8, R10 ;  /* 0x00000008030d7824 */ /* 0x000fc400078e020a */
[----:B------:R-:W-:Y:S01]  /*0340*/  IMAD R20, R5, 0x8, R20 ;  /* 0x0000000805147824 */ /* 0x000fe200078e0214 */
[----:B------:R-:W0:Y:S01]  /*0350*/  LDCU UR10, c[0x0][0x388] ;  /* 0x00007100ff0a77ac */ /* 0x000e220008000800 */
[----:B-1----:R-:W-:Y:S01]  /*0360*/  IMAD.WIDE.U32 R16, R11, 0x8, R16 ;  /* 0x000000080b107825 */ /* 0x002fe200078e0010 */
[----:B0---4-:R-:W1:Y:S06]  /*0370*/  LDCU UR8, c[0x0][0x384] ;  /* 0x00007080ff0877ac */ /* 0x011e6c0008000800 */
.L_x_128:
[----:B-1----:R-:W-:-:S13]  /*0380*/  ISETP.GE.U32.AND P2, PT, R4, UR8, PT ;  /* 0x0000000804007c0c */ /* 0x002fda000bf46070 */
[----:B0---4-:R-:W-:Y:S05]  /*0390*/  @!P2 BRA `(.L_x_122) ;  /* 0x00000000001ca947 */ /* 0x011fea0003800000 */
[----:B------:R-:W-:Y:S05]  /*03a0*/  @!P0 BRA `(.L_x_123) ;  /* 0x00000000003c8947 */ /* 0x000fea0003800000 */
[----:B------:R-:W-:-:S05]  /*03b0*/  IADD3 R8, PT, PT, R2, R4, RZ ;  /* 0x0000000402087210 */ /* 0x000fca0007ffe0ff */
[----:B------:R-:W-:-:S04]  /*03c0*/  IMAD R9, R8, UR9, R5 ;  /* 0x0000000908097c24 */ /* 0x000fc8000f8e0205 */
[----:B---3--:R-:W-:-:S06]  /*03d0*/  IMAD.WIDE.U32 R8, R9, 0x8, R14 ;  /* 0x0000000809087825 */ /* 0x008fcc00078e000e */
[----:B------:R-:W3:Y:S04]  /*03e0*/  LDG.E.64.CONSTANT R8, desc[UR4][R8.64] ;  /* 0x0000000408087981 */ /* 0x000ee8000c1e9b00 */
[----:B---3--:R0:W-:Y:S01]  /*03f0*/  STS.64 [R12], R8 ;  /* 0x000000080c007388 */ /* 0x0081e20000000a00 */
[----:B------:R-:W-:Y:S05]  /*0400*/  BRA `(.L_x_123) ;  /* 0x0000000000247947 */ /* 0x000fea0003800000 */
.L_x_122:
[----:B------:R-:W-:-:S04]  /*0410*/  ISETP.GE.U32.AND P2, PT, R4, R3, PT ;  /* 0x000000030400720c */ /* 0x000fc80003f46070 */
[----:B------:R-:W-:-:S13]  /*0420*/  ISETP.GE.U32.OR P2, PT, R5, UR9, !P2 ;  /* 0x0000000905007c0c */ /* 0x000fda000d746470 */
[----:B------:R-:W-:Y:S05]  /*0430*/  @P2 BRA `(.L_x_124) ;  /* 0x0000000000142947 */ /* 0x000fea0003800000 */
[----:B------:R-:W4:Y:S01]  /*0440*/  LDG.E.64.CONSTANT R8, desc[UR4][R16.64] ;  /* 0x0000000410087981 */ /* 0x000f22000c1e9b00 */
[----:B------:R-:W-:-:S04]  /*0450*/  IMAD.IADD R11, R4, 0x1, -R3 ;  /* 0x00000001040b7824 */ /* 0x000fc800078e0a03 */
[----:B------:R-:W-:-:S05]  /*0460*/  IMAD R11, R11, 0x8, R6 ;  /* 0x000000080b0b7824 */ /* 0x000fca00078e0206 */
[----:B----4-:R1:W-:Y:S01]  /*0470*/  STS.64 [R11], R8 ;  /* 0x000000080b007388 */ /* 0x0103e20000000a00 */
[----:B------:R-:W-:Y:S05]  /*0480*/  BRA `(.L_x_123) ;  /* 0x0000000000047947 */ /* 0x000fea0003800000 */
.L_x_124:
[----:B------:R4:W-:Y:S02]  /*0490*/  STS.64 [R13], RZ ;  /* 0x000000ff0d007388 */ /* 0x0009e40000000a00 */
.L_x_123:
[----:B--2---:R-:W-:Y:S01]  /*04a0*/  ISETP.GE.U32.AND P2, PT, R3, R0, PT ;  /* 0x000000000300720c */ /* 0x004fe20003f46070 */
[----:B------:R-:W-:Y:S05]  /*04b0*/  WARPSYNC.ALL ;  /* 0x0000000000007948 */ /* 0x000fea0003800000 */
[----:B------:R-:W-:Y:S01]  /*04c0*/  BAR.SYNC.DEFER_BLOCKING 0x0 ;  /* 0x0000000000007b1d */ /* 0x000fe20000010000 */
[----:B01----:R-:W-:-:S05]  /*04d0*/  CS2R R8, SRZ ;  /* 0x0000000000087805 */ /* 0x003fca000001ff00 */
[----:B------:R-:W-:Y:S04]  /*04e0*/  BSSY B0, `(.L_x_125) ;  /* 0x000001c000007945 */ /* 0x000fe80003800000 */
[----:B------:R-:W-:Y:S05]  /*04f0*/  @P2 BRA `(.L_x_126) ;  /* 0x0000000000682947 */ /* 0x000fea0003800000 */
[----:B------:R-:W0:Y:S01]  /*0500*/  S2R R19, SR_LANEID ;  /* 0x0000000000137919 */ /* 0x000e220000000000 */
[----:B------:R-:W-:Y:S01]  /*0510*/  MOV R10, 0xffff ;  /* 0x0000ffff000a7802 */ /* 0x000fe20000000f00 */
[----:B------:R-:W-:Y:S01]  /*0520*/  VOTEU.ANY UR11, UPT, PT ;  /* 0x00000000000b7886 */ /* 0x000fe200038e0100 */
[----:B------:R-:W-:Y:S04]  /*0530*/  LDS.64 R8, [R7] ;  /* 0x0000000007087984 */ /* 0x000fe80000000a00 */
[----:B------:R-:W1:Y:S01]  /*0540*/  LDS.64 R22, [R20] ;  /* 0x0000000014167984 */ /* 0x000e620000000a00 */
[----:B0-----:R-:W-:-:S04]  /*0550*/  LOP3.LUT R19, R19, 0xfffffff0, RZ, 0xc0, !PT ;  /* 0xfffffff013137812 */ /* 0x001fc800078ec0ff */
[----:B------:R-:W-:-:S04]  /*0560*/  SHF.L.U32 R19, R10, R19, RZ ;  /* 0x000000130a137219 */ /* 0x000fc800000006ff */
[----:B------:R-:W0:Y:S08]  /*0570*/  MATCH.ANY R10, R19 ;  /* 0x00000000130a73a1 */ /* 0x000e3000000e8000 */
[----:B------:R-:W2:Y:S01]  /*0580*/  REDUX.OR UR6, R19 ;  /* 0x00000000130673c4 */ /* 0x000ea20000004000 */
[----:B-1----:R-:W-:Y:S01]  /*0590*/  DMUL R22, R8, R22 ;  /* 0x0000001608167228 */ /* 0x002fe20000000000 */
[----:B0-----:R-:W-:-:S13]  /*05a0*/  LOP3.LUT P2, RZ, R19, UR11, R10, 0x40, !PT ;  /* 0x0000000b13ff7c12 */ /* 0x001fda000f84400a */
[----:B--2---:R-:W-:Y:S05]  /*05b0*/  @!P2 BRA.DIV UR6, `(.L_x_127) ;  /* 0x000000020660a947 */ /* 0x004fea000b800000 */
        /* <DEDUP_REMOVED lines=11> */
.L_x_145:
[----:B--2---:R-:W-:Y:S02]  /*0670*/  IMAD.MOV.U32 R8, RZ, RZ, R21 ;  /* 0x000000ffff087224 */ /* 0x004fe400078e0015 */
[----:B-1----:R-:W-:-:S06]  /*0680*/  IMAD.MOV.U32 R9, RZ, RZ, R22 ;  /* 0x000000ffff097224 */ /* 0x002fcc00078e0016 */
[----:B------:R-:W-:-:S11]  /*0690*/  DADD R8, R24, R8 ;  /* 0x0000000018087229 */ /* 0x000fd60000000008 */
.L_x_126:
[----:B------:R-:W-:Y:S05]  /*06a0*/  BSYNC B0 ;  /* 0x0000000000007941 */ /* 0x000fea0003800000 */
.L_x_125:
[----:B------:R-:W1:Y:S01]  /*06b0*/  @P1 LDC.64 R18, c[0x0][0x3a0] ;  /* 0x0000e800ff121b82 */ /* 0x000e620000000a00 */
[C---:B------:R-:W-:Y:S01]  /*06c0*/  @P1 IMAD R21, R4.reuse, R0, R3 ;  /* 0x0000000004151224 */ /* 0x040fe200078e0203 */
[----:B------:R-:W-:Y:S02]  /*06d0*/  CS2R R10, SRZ ;  /* 0x00000000000a7805 */ /* 0x000fe4000001ff00 */
[----:B------:R-:W-:-:S04]  /*06e0*/  IADD3 R4, PT, PT, R4, UR7, RZ ;  /* 0x0000000704047c10 */ /* 0x000fc8000fffe0ff */
[----:B------:R-:W-:Y:S01]  /*06f0*/  ISETP.GE.U32.AND P2, PT, R4, UR10, PT ;  /* 0x0000000a04007c0c */ /* 0x000fe2000bf46070 */
[----:B-1----:R-:W-:-:S05]  /*0700*/  @P1 IMAD.WIDE.U32 R18, R21, 0x10, R18 ;  /* 0x0000001015121825 */ /* 0x002fca00078e0012 */
[----:B------:R1:W-:Y:S07]  /*0710*/  @P1 STG.E.128 desc[UR4][R18.64], R8 ;  /* 0x0000000812001986 */ /* 0x0003ee000c101d04 */
[----:B------:R-:W-:Y:S05]  /*0720*/  @!P2 BRA `(.L_x_128) ;  /* 0xfffffffc0014a947 */ /* 0x000fea000383ffff */
[----:B------:R-:W-:Y:S05]  /*0730*/  EXIT ;  /* 0x000000000000794d */ /* 0x000fea0003800000 */
.L_x_127:
[----:B------:R-:W-:Y:S01]  /*0740*/  BSSY B1, `(.L_x_129) ;  /* 0x0000007000017945 */ /* 0x000fe20003800000 */
[----:B------:R-:W-:Y:S01]  /*0750*/  IMAD.MOV.U32 R26, RZ, RZ, R23 ;  /* 0x000000ffff1a7224 */ /* 0x000fe200078e0017 */
[----:B------:R-:W-:Y:S01]  /*0760*/  MOV R18, 0x101f ;  /* 0x0000101f00127802 */ /* 0x000fe20000000f00 */
[----:B------:R-:W-:-:S07]  /*0770*/  IMAD.MOV.U32 R21, RZ, RZ, 0x8 ;  /* 0x00000008ff157424 */ /* 0x000fce00078e00ff */
[----:B---34-:R-:W-:Y:S05]  /*0780*/  WARPSYNC.COLLECTIVE R19, `(.L_x_130) ;  /* 0x0000000013087348 */ /* 0x018fea0003c00000 */
[----:B------:R0:W1:Y:S02]  /*0790*/  SHFL.BFLY P2, R21, R26, R21, R18 ;  /* 0x0c0000151a157389 */ /* 0x0000640000040012 */
[----:B01-34-:R-:W-:Y:S05]  /*07a0*/  ENDCOLLECTIVE ;  /* 0x000000000000791b */ /* 0x01bfea0003800000 */
.L_x_130:
[----:B------:R-:W-:Y:S05]  /*07b0*/  BSYNC B1 ;  /* 0x0000000000017941 */ /* 0x000fea0003800000 */
.L_x_129:
[----:B------:R-:W-:Y:S01]  /*07c0*/  HFMA2 R18, -RZ, RZ, 0, 0.000503063201904296875 ;  /* 0x0000101fff127431 */ /* 0x000fe200000001ff */
[----:B------:R-:W-:Y:S01]  /*07d0*/  BSSY B1, `(.L_x_131) ;  /* 0x0000007000017945 */ /* 0x000fe20003800000 */
[----:B------:R-:W-:Y:S01]  /*07e0*/  IMAD.MOV.U32 R9, RZ, RZ, R21 ;  /* 0x000000ffff097224 */ /* 0x000fe200078e0015 */
[----:B------:R-:W-:Y:S01]  /*07f0*/  MOV R26, R22 ;  /* 0x00000016001a7202 */ /* 0x000fe20000000f00 */
[----:B------:R-:W-:-:S07]  /*0800*/  IMAD.MOV.U32 R21, RZ, RZ, 0x8 ;  /* 0x00000008ff157424 */ /* 0x000fce00078e00ff */
[----:B------:R-:W-:Y:S05]  /*0810*/  WARPSYNC.COLLECTIVE R19, `(.L_x_132) ;  /* 0x0000000013087348 */ /* 0x000fea0003c00000 */
[----:B------:R0:W1:Y:S02]  /*0820*/  SHFL.BFLY P2, R21, R26, R21, R18 ;  /* 0x0c0000151a157389 */ /* 0x0000640000040012 */
[----:B01----:R-:W-:Y:S05]  /*0830*/  ENDCOLLECTIVE ;  /* 0x000000000000791b */ /* 0x003fea0003800000 */
.L_x_132:
[----:B------:R-:W-:Y:S05]  /*0840*/  BSYNC B1 ;  /* 0x0000000000017941 */ /* 0x000fea0003800000 */
.L_x_131:
[----:B------:R-:W-:Y:S02]  /*0850*/  IMAD.MOV.U32 R8, RZ, RZ, R21 ;  /* 0x000000ffff087224 */ /* 0x000fe400078e0015 */
[----:B------:R-:W-:Y:S01]  /*0860*/  HFMA2 R18, -RZ, RZ, 0, 0.000503063201904296875 ;  /* 0x0000101fff127431 */ /* 0x000fe200000001ff */
[----:B------:R-:W-:Y:S01]  /*0870*/  BSSY B1, `(.L_x_133) ;  /* 0x0000007000017945 */ /* 0x000fe20003800000 */
[----:B------:R-:W-:Y:S02]  /*0880*/  IMAD.MOV.U32 R21, RZ, RZ, 0x4 ;  /* 0x00000004ff157424 */ /* 0x000fe400078e00ff */
[----:B------:R-:W-:-:S10]  /*0890*/  DADD R8, R22, R8 ;  /* 0x0000000016087229 */ /* 0x000fd40000000008 */
[----:B------:R-:W-:-:S07]  /*08a0*/  MOV R26, R9 ;  /* 0x00000009001a7202 */ /* 0x000fce0000000f00 */
[----:B------:R-:W-:Y:S05]  /*08b0*/  WARPSYNC.COLLECTIVE R19, `(.L_x_134) ;  /* 0x0000000013087348 */ /* 0x000fea0003c00000 */
[----:B------:R0:W1:Y:S02]  /*08c0*/  SHFL.BFLY P2, R21, R26, R21, R18 ;  /* 0x0c0000151a157389 */ /* 0x0000640000040012 */
[----:B01----:R-:W-:Y:S05]  /*08d0*/  ENDCOLLECTIVE ;  /* 0x000000000000791b */ /* 0x003fea0003800000 */
.L_x_134:
[----:B------:R-:W-:Y:S05]  /*08e0*/  BSYNC B1 ;  /* 0x0000000000017941 */ /* 0x000fea0003800000 */
.L_x_133:
        /* <DEDUP_REMOVED lines=8> */
.L_x_136:
[----:B------:R-:W-:Y:S05]  /*0970*/  BSYNC B1 ;  /* 0x0000000000017941 */ /* 0x000fea0003800000 */
.L_x_135:
        /* <DEDUP_REMOVED lines=9> */
.L_x_138:
[----:B------:R-:W-:Y:S05]  /*0a10*/  BSYNC B1 ;  /* 0x0000000000017941 */ /* 0x000fea0003800000 */
.L_x_137:
        /* <DEDUP_REMOVED lines=8> */
.L_x_140:
[----:B------:R-:W-:Y:S05]  /*0aa0*/  BSYNC B1 ;  /* 0x0000000000017941 */ /* 0x000fea0003800000 */
.L_x_139:
        /* <DEDUP_REMOVED lines=9> */
.L_x_142:
[----:B------:R-:W-:Y:S05]  /*0b40*/  BSYNC B1 ;  /* 0x0000000000017941 */ /* 0x000fea0003800000 */
.L_x_141:
        /* <DEDUP_REMOVED lines=8> */
.L_x_144:
[----:B------:R-:W-:Y:S05]  /*0bd0*/  BSYNC B1 ;  /* 0x0000000000017941 */ /* 0x000fea0003800000 */
.L_x_143:
[----:B------:R-:W-:Y:S05]  /*0be0*/  BRA `(.L_x_145) ;  /* 0xfffffff800a07947 */ /* 0x000fea000383ffff */
.L_x_146:
        /* <DEDUP_REMOVED lines=9> */
.L_x_284:


//--------------------- .text._cupy_channelizer_16x16_complex64_complex64 --------------------------
	.section	.text._cupy_channelizer_16x16_complex64_complex64,"ax",@progbits
	.align	128
        .global         _cupy_channelizer_16x16_complex64_complex64
        .type           _cupy_channelizer_16x16_complex64_complex64,@function
        .size           _cupy_channelizer_16x16_complex64_complex64,(.L_x_285 - _cupy_channelizer_16x16_complex64_complex64)
        .other          _cupy_channelizer_16x16_complex64_complex64,@"STO_CUDA_ENTRY STV_DEFAULT"
_cupy_channelizer_16x16_complex64_complex64:
.text._cupy_channelizer_16x16_complex64_complex64:
        /* <DEDUP_REMOVED lines=16> */
[----:B------:R-:W-:Y:S02]  /*0100*/  @P0 MOV R4, UR7 ;  /* 0x0000000700040c02 */ /* 0x000fe40008000f00 */
[----:B----4-:R-:W-:Y:S02]  /*0110*/  ISETP.LE.U32.AND P1, PT, R10, UR6, PT ;  /* 0x000000060a007c0c */ /* 0x010fe4000bf23070 */
[----:B------:R-:W-:Y:S01]  /*0120*/  @P0 LEA R8, R9, R4, 0x18 ;  /* 0x0000000409080211 */ /* 0x000fe200078ec0ff */
[----:B------:R-:W-:Y:S01]  /*0130*/  @!P0 IMAD.U32 R9, RZ, RZ, UR8 ;  /* 0x00000008ff098e24 */ /* 0x000fe2000f8e00ff */
[----:B------:R-:W-:Y:S02]  /*0140*/  @!P0 MOV R4, UR7 ;  /* 0x0000000700048c02 */ /* 0x000fe40008000f00 */
[----:B------:R-:W-:-:S02]  /*0150*/  @P0 LEA R5, R11, R8, 0x7 ;  /* 0x000000080b050211 */ /* 0x000fc400078e38ff */
[----:B------:R-:W-:Y:S02]  /*0160*/  @!P0 LEA R8, R9, R4, 0x18 ;  /* 0x0000000409088211 */ /* 0x000fe400078ec0ff */
[----:B------:R-:W-:-:S03]  /*0170*/  @P0 LEA R5, R0, R5, 0x3 ;  /* 0x0000000500050211 */ /* 0x000fc600078e18ff */
[----:B------:R-:W-:-:S04]  /*0180*/  @!P0 IMAD R13, R11, 0x80, R8 ;  /* 0x000000800b0d8824 */ /* 0x000fc800078e0208 */
[----:B------:R-:W-:Y:S02]  /*0190*/  @!P0 IMAD R13, R0, 0x8, R13 ;  /* 0x00000008000d8824 */ /* 0x000fe400078e020d */
[----:B--2---:R-:W-:-:S05]  /*01a0*/  @P0 FADD R3, -R3, -RZ ;  /* 0x800000ff03030221 */ /* 0x004fca0000000100 */
[----:B------:R0:W-:Y:S04]  /*01b0*/  @P0 STS.64 [R5], R2 ;  /* 0x0000000205000388 */ /* 0x0001e80000000a00 */
[----:B------:R0:W-:Y:S01]  /*01c0*/  @!P0 STS.64 [R13], RZ ;  /* 0x000000ff0d008388 */ /* 0x0001e20000000a00 */
[----:B------:R-:W-:Y:S05]  /*01d0*/  @P1 EXIT ;  /* 0x000000000000194d */ /* 0x000fea0003800000 */
[----:B------:R-:W-:Y:S01]  /*01e0*/  IADD3 R4, PT, PT, R4, 0x800, RZ ;  /* 0x0000080004047810 */ /* 0x000fe20007ffe0ff */
[----:B0-----:R-:W0:Y:S01]  /*01f0*/  LDC.64 R2, c[0x0][0x390] ;  /* 0x0000e400ff027b82 */ /* 0x001e220000000a00 */
[----:B------:R-:W-:Y:S01]  /*0200*/  LOP3.LUT R10, RZ, R0, RZ, 0x33, !PT ;  /* 0x00000000ff0a7212 */ /* 0x000fe200078e33ff */
[C---:B------:R-:W-:Y:S01]  /*0210*/  IMAD R15, R0.reuse, R6, R11 ;  /* 0x00000006000f7224 */ /* 0x040fe200078e020b */
[----:B------:R-:W-:Y:S01]  /*0220*/  LEA R14, R9, R4, 0x18 ;  /* 0x00000004090e7211 */ /* 0x000fe200078ec0ff */
[----:B------:R-:W-:Y:S01]  /*0230*/  IMAD R8, R0, 0x80, R8 ;  /* 0x0000008000087824 */ /* 0x000fe200078e0208 */
[----:B------:R-:W-:Y:S01]  /*0240*/  LOP3.LUT R9, RZ, R11, RZ, 0x33, !PT ;  /* 0x0000000bff097212 */ /* 0x000fe200078e33ff */
[----:B------:R-:W1:Y:S01]  /*0250*/  LDCU UR7, c[0x0][0x360] ;  /* 0x00006c00ff0777ac */ /* 0x000e620008000800 */
[----:B------:R-:W-:Y:S01]  /*0260*/  IADD3 R17, PT, PT, R10, R7, RZ ;  /* 0x000000070a117210 */ /* 0x000fe20007ffe0ff */
[----:B------:R-:W2:Y:S01]  /*0270*/  LDC R13, c[0x0][0x380] ;  /* 0x0000e000ff0d7b82 */ /* 0x000ea20000000800 */
[C---:B------:R-:W-:Y:S01]  /*0280*/  IADD3 R10, PT, PT, R0.reuse, 0x1, -R7 ;  /* 0x00000001000a7810 */ /* 0x040fe20007ffe807 */
[----:B------:R-:W-:Y:S01]  /*0290*/  IMAD.IADD R9, R9, 0x1, R6 ;  /* 0x0000000109097824 */ /* 0x000fe200078e0206 */
[C---:B------:R-:W-:Y:S01]  /*02a0*/  ISETP.GE.U32.AND P1, PT, R0.reuse, R6, PT ;  /* 0x000000060000720c */ /* 0x040fe20003f26070 */
[C-C-:B------:R-:W-:Y:S01]  /*02b0*/  IMAD R18, R0.reuse, 0x80, R14.reuse ;  /* 0x0000008000127824 */ /* 0x140fe200078e020e */
[----:B------:R-:W-:Y:S01]  /*02c0*/  LEA R7, R11, R14, 0x7 ;  /* 0x0000000e0b077211 */ /* 0x000fe200078e38ff */
[----:B------:R-:W-:Y:S01]  /*02d0*/  IMAD R12, R9, 0x80, R14 ;  /* 0x00000080090c7824 */ /* 0x000fe200078e020e */
[C---:B------:R-:W-:Y:S01]  /*02e0*/  ISETP.EQ.AND P1, PT, R11.reuse, RZ, !P1 ;  /* 0x000000ff0b00720c */ /* 0x040fe20004f22270 */
[----:B------:R-:W3:Y:S01]  /*02f0*/  LDC.64 R4, c[0x0][0x390] ;  /* 0x0000e400ff047b82 */ /* 0x000ee20000000a00 */
[----:B------:R-:W-:Y:S01]  /*0300*/  LEA R14, R11, R8, 0x3 ;  /* 0x000000080b0e7211 */ /* 0x000fe200078e18ff */
[----:B------:R-:W-:Y:S01]  /*0310*/  IMAD R16, R17, 0x8, R12 ;  /* 0x0000000811107824 */ /* 0x000fe200078e020c */
[----:B------:R-:W-:Y:S01]  /*0320*/  LEA R17, R0, R7, 0x3 ;  /* 0x0000000700117211 */ /* 0x000fe200078e18ff */
[----:B------:R-:W-:Y:S01]  /*0330*/  IMAD R18, R11, 0x8, R18 ;  /* 0x000000080b127824 */ /* 0x000fe200078e0212 */
[----:B------:R-:W4:Y:S01]  /*0340*/  LDCU UR9, c[0x0][0x380] ;  /* 0x00007000ff0977ac */ /* 0x000f220008000800 */
[----:B0-----:R-:W-:Y:S01]  /*0350*/  IMAD.WIDE.U32 R2, R15, 0x8, R2 ;  /* 0x000000080f027825 */ /* 0x001fe200078e0002 */
[----:B------:R-:W-:Y:S01]  /*0360*/  MOV R15, UR6 ;  /* 0x00000006000f7c02 */ /* 0x000fe20008000f00 */
[----:B------:R-:W0:Y:S01]  /*0370*/  LDCU UR10, c[0x0][0x388] ;  /* 0x00007100ff0a77ac */ /* 0x000e220008000800 */
[----:B-1--4-:R-:W0:Y:S05]  /*0380*/  LDCU UR8, c[0x0][0x384] ;  /* 0x00007080ff0877ac */ /* 0x012e2a0008000800 */
.L_x_153:
[----:B0-----:R-:W-:-:S13]  /*0390*/  ISETP.GE.U32.AND P2, PT, R15, UR8, PT ;  /* 0x000000080f007c0c */ /* 0x001fda000bf46070 */
[----:B-1--4-:R-:W-:Y:S05]  /*03a0*/  @!P2 BRA `(.L_x_147) ;  /* 0x000000000020a947 */ /* 0x012fea0003800000 */
[----:B------:R-:W-:Y:S05]  /*03b0*/  @!P0 BRA `(.L_x_148) ;  /* 0x0000000000448947 */ /* 0x000fea0003800000 */
[----:B------:R-:W-:-:S05]  /*03c0*/  IADD3 R6, PT, PT, R10, R15, RZ ;  /* 0x0000000f0a067210 */ /* 0x000fca0007ffe0ff */
[----:B------:R-:W-:-:S04]  /*03d0*/  IMAD R7, R6, UR9, R11 ;  /* 0x0000000906077c24 */ /* 0x000fc8000f8e020b */
[----:B---3--:R-:W-:-:S06]  /*03e0*/  IMAD.WIDE.U32 R6, R7, 0x8, R4 ;  /* 0x0000000807067825 */ /* 0x008fcc00078e0004 */
[----:B------:R-:W3:Y:S02]  /*03f0*/  LDG.E.64.CONSTANT R6, desc[UR4][R6.64] ;  /* 0x0000000406067981 */ /* 0x000ee4000c1e9b00 */
[----:B---3--:R-:W-:-:S05]  /*0400*/  FADD R7, -R7, -RZ ;  /* 0x800000ff07077221 */ /* 0x008fca0000000100 */
[----:B------:R0:W-:Y:S01]  /*0410*/  STS.64 [R16], R6 ;  /* 0x0000000610007388 */ /* 0x0001e20000000a00 */
[----:B------:R-:W-:Y:S05]  /*0420*/  BRA `(.L_x_148) ;  /* 0x0000000000287947 */ /* 0x000fea0003800000 */
.L_x_147:
[----:B------:R-:W-:-:S04]  /*0430*/  ISETP.GE.U32.AND P2, PT, R15, R0, PT ;  /* 0x000000000f00720c */ /* 0x000fc80003f46070 */
[----:B------:R-:W-:-:S13]  /*0440*/  ISETP.GE.U32.OR P2, PT, R11, UR9, !P2 ;  /* 0x000000090b007c0c */ /* 0x000fda000d746470 */
[----:B------:R-:W-:Y:S05]  /*0450*/  @P2 BRA `(.L_x_149) ;  /* 0x0000000000182947 */ /* 0x000fea0003800000 */
[----:B------:R-:W4:Y:S01]  /*0460*/  LDG.E.64.CONSTANT R6, desc[UR4][R2.64] ;  /* 0x0000000402067981 */ /* 0x000f22000c1e9b00 */
[----:B------:R-:W-:-:S05]  /*0470*/  IMAD.IADD R9, R15, 0x1, -R0 ;  /* 0x000000010f097824 */ /* 0x000fca00078e0a00 */
[----:B------:R-:W-:Y:S01]  /*0480*/  LEA R9, R9, R12, 0x3 ;  /* 0x0000000c09097211 */ /* 0x000fe200078e18ff */
[----:B----4-:R-:W-:-:S05]  /*0490*/  FADD R7, -R7, -RZ ;  /* 0x800000ff07077221 */ /* 0x010fca0000000100 */
[----:B------:R1:W-:Y:S01]  /*04a0*/  STS.64 [R9], R6 ;  /* 0x0000000609007388 */ /* 0x0003e20000000a00 */
[----:B------:R-:W-:Y:S05]  /*04b0*/  BRA `(.L_x_148) ;  /* 0x0000000000047947 */ /* 0x000fea0003800000 */
.L_x_149:
[----:B------:R4:W-:Y:S02]  /*04c0*/  STS.64 [R17], RZ ;  /* 0x000000ff11007388 */ /* 0x0009e40000000a00 */
.L_x_148:
        /* <DEDUP_REMOVED lines=15> */
[C---:B-1----:R-:W-:Y:S01]  /*05c0*/  FMUL R21, R7.reuse, R9 ;  /* 0x0000000907157220 */ /* 0x042fe20000400000 */
[----:B------:R-:W-:Y:S01]  /*05d0*/  FMUL R22, R7, R8 ;  /* 0x0000000807167220 */ /* 0x000fe20000400000 */
[----:B0-----:R-:W-:-:S02]  /*05e0*/  LOP3.LUT P2, RZ, R19, UR11, R20, 0x40, !PT ;  /* 0x0000000b13ff7c12 */ /* 0x001fc4000f844014 */
[C---:B------:R-:W-:Y:S01]  /*05f0*/  FFMA R20, R6.reuse, R8, -R21 ;  /* 0x0000000806147223 */ /* 0x040fe20000000815 */
[----:B------:R-:W-:-:S10]  /*0600*/  FFMA R6, R6, R9, R22 ;  /* 0x0000000906067223 */ /* 0x000fd40000000016 */
[----:B--2---:R-:W-:Y:S05]  /*0610*/  @!P2 BRA.DIV UR6, `(.L_x_152) ;  /* 0x000000020664a947 */ /* 0x004fea000b800000 */
        /* <DEDUP_REMOVED lines=15> */
.L_x_170:
[----:B--2---:R-:W-:-:S07]  /*0710*/  FADD R7, R20, R9 ;  /* 0x0000000914077221 */ /* 0x004fce0000000000 */
.L_x_151:
[----:B------:R-:W-:Y:S05]  /*0720*/  BSYNC B0 ;  /* 0x0000000000007941 */ /* 0x000fea0003800000 */
.L_x_150:
        /* <DEDUP_REMOVED lines=8> */
.L_x_152:
[----:B------:R-:W-:Y:S01]  /*07b0*/  HFMA2 R9, -RZ, RZ, 0, 4.76837158203125e-07 ;  /* 0x00000008ff097431 */ /* 0x000fe200000001ff */
[----:B------:R-:W-:Y:S01]  /*07c0*/  BSSY B1, `(.L_x_154) ;  /* 0x0000005000017945 */ /* 0x000fe20003800000 */
[----:B------:R-:W-:-:S07]  /*07d0*/  MOV R21, 0x101f ;  /* 0x0000101f00157802 */ /* 0x000fce0000000f00 */
[----:B---34-:R-:W-:Y:S05]  /*07e0*/  WARPSYNC.COLLECTIVE R19, `(.L_x_155) ;  /* 0x0000000013087348 */ /* 0x018fea0003c00000 */
[----:B------:R0:W1:Y:S02]  /*07f0*/  SHFL.BFLY P2, R9, R20, R9, R21 ;  /* 0x0c00000914097389 */ /* 0x0000640000040015 */
[----:B01-34-:R-:W-:Y:S05]  /*0800*/  ENDCOLLECTIVE ;  /* 0x000000000000791b */ /* 0x01bfea0003800000 */
.L_x_155:
[----:B------:R-:W-:Y:S05]  /*0810*/  BSYNC B1 ;  /* 0x0000000000017941 */ /* 0x000fea0003800000 */
.L_x_154:
[----:B------:R-:W-:Y:S02]  /*0820*/  IMAD.MOV.U32 R7, RZ, RZ, R9 ;  /* 0x000000ffff077224 */ /* 0x000fe400078e0009 */
[----:B------:R-:W-:Y:S01]  /*0830*/  HFMA2 R9, -RZ, RZ, 0, 2.384185791015625e-07 ;  /* 0x00000004ff097431 */ /* 0x000fe200000001ff */
[----:B------:R-:W-:Y:S01]  /*0840*/  BSSY B1, `(.L_x_156) ;  /* 0x0000007000017945 */ /* 0x000fe20003800000 */
[----:B------:R-:W-:Y:S02]  /*0850*/  IMAD.MOV.U32 R21, RZ, RZ, 0x101f ;  /* 0x0000101fff157424 */ /* 0x000fe400078e00ff */
[----:B------:R-:W-:-:S05]  /*0860*/  FADD R22, R20, R7 ;  /* 0x0000000714167221 */ /* 0x000fca0000000000 */
[----:B------:R-:W-:-:S07]  /*0870*/  MOV R20, R22 ;  /* 0x0000001600147202 */ /* 0x000fce0000000f00 */
[----:B------:R-:W-:Y:S05]  /*0880*/  WARPSYNC.COLLECTIVE R19, `(.L_x_157) ;  /* 0x0000000013087348 */ /* 0x000fea0003c00000 */
[----:B------:R0:W1:Y:S02]  /*0890*/  SHFL.BFLY P2, R9, R20, R9, R21 ;  /* 0x0c00000914097389 */ /* 0x0000640000040015 */
[----:B01----:R-:W-:Y:S05]  /*08a0*/  ENDCOLLECTIVE ;  /* 0x000000000000791b */ /* 0x003fea0003800000 */
.L_x_157:
[----:B------:R-:W-:Y:S05]  /*08b0*/  BSYNC B1 ;  /* 0x0000000000017941 */ /* 0x000fea0003800000 */
.L_x_156:
[----:B------:R-:W-:Y:S01]  /*08c0*/  MOV R7, R9 ;  /* 0x0000000900077202 */ /* 0x000fe20000000f00 */
[----:B------:R-:W-:Y:S01]  /*08d0*/  HFMA2 R21, -RZ, RZ, 0, 0.000503063201904296875 ;  /* 0x0000101fff157431 */ /* 0x000fe200000001ff */
[----:B------:R-:W-:Y:S01]  /*08e0*/  BSSY B1, `(.L_x_158) ;  /* 0x0000007000017945 */ /* 0x000fe20003800000 */
[----:B------:R-:W-:Y:S02]  /*08f0*/  IMAD.MOV.U32 R9, RZ, RZ, 0x2 ;  /* 0x00000002ff097424 */ /* 0x000fe400078e00ff */
[----:B------:R-:W-:-:S05]  /*0900*/  FADD R24, R22, R7 ;  /* 0x0000000716187221 */ /* 0x000fca0000000000 */
[----:B------:R-:W-:-:S07]  /*0910*/  MOV R20, R24 ;  /* 0x0000001800147202 */ /* 0x000fce0000000f00 */
[----:B------:R-:W-:Y:S05]  /*0920*/  WARPSYNC.COLLECTIVE R19, `(.L_x_159) ;  /* 0x0000000013087348 */ /* 0x000fea0003c00000 */
[----:B------:R0:W1:Y:S02]  /*0930*/  SHFL.BFLY P2, R9, R20, R9, R21 ;  /* 0x0c00000914097389 */ /* 0x0000640000040015 */
[----:B01----:R-:W-:Y:S05]  /*0940*/  ENDCOLLECTIVE ;  /* 0x000000000000791b */ /* 0x003fea0003800000 */
.L_x_159:
[----:B------:R-:W-:Y:S05]  /*0950*/  BSYNC B1 ;  /* 0x0000000000017941 */ /* 0x000fea0003800000 */
.L_x_158:
[----:B------:R-:W-:Y:S01]  /*0960*/  MOV R7, R9 ;  /* 0x0000000900077202 */ /* 0x000fe20000000f00 */
[----:B------:R-:W-:Y:S01]  /*0970*/  HFMA2 R9, -RZ, RZ, 0, 5.9604644775390625e-08 ;  /* 0x00000001ff097431 */ /* 0x000fe200000001ff */
[----:B------:R-:W-:Y:S01]  /*0980*/  BSSY B1, `(.L_x_160) ;  /* 0x0000007000017945 */ /* 0x000fe20003800000 */
[----:B------:R-:W-:Y:S02]  /*0990*/  MOV R21, 0x101f ;  /* 0x0000101f00157802 */ /* 0x000fe40000000f00 */
[----:B------:R-:W-:-:S04]  /*09a0*/  FADD R8, R24, R7 ;  /* 0x0000000718087221 */ /* 0x000fc80000000000 */
[----:B------:R-:W-:-:S07]  /*09b0*/  IMAD.MOV.U32 R20, RZ, RZ, R8 ;  /* 0x000000ffff147224 */ /* 0x000fce00078e0008 */
[----:B------:R-:W-:Y:S05]  /*09c0*/  WARPSYNC.COLLECTIVE R19, `(.L_x_161) ;  /* 0x0000000013087348 */ /* 0x000fea0003c00000 */
[----:B------:R0:W1:Y:S02]  /*09d0*/  SHFL.BFLY P2, R9, R20, R9, R21 ;  /* 0x0c00000914097389 */ /* 0x0000640000040015 */
[----:B01----:R-:W-:Y:S05]  /*09e0*/  ENDCOLLECTIVE ;  /* 0x000000000000791b */ /* 0x003fea0003800000 */
.L_x_161:
[----:B------:R-:W-:Y:S05]  /*09f0*/  BSYNC B1 ;  /* 0x0000000000017941 */ /* 0x000fea0003800000 */
.L_x_160:
[----:B------:R-:W-:Y:S02]  /*0a00*/  IMAD.MOV.U32 R7, RZ, RZ, R9 ;  /* 0x000000ffff077224 */ /* 0x000fe400078e0009 */
[----:B------:R-:W-:Y:S01]  /*0a10*/  HFMA2 R9, -RZ, RZ, 0, 4.76837158203125e-07 ;  /* 0x00000008ff097431 */ /* 0x000fe200000001ff */
[----:B------:R-:W-:Y:S01]  /*0a20*/  BSSY B1, `(.L_x_162) ;  /* 0x0000006000017945 */ /* 0x000fe20003800000 */
[----:B------:R-:W-:Y:S01]  /*0a30*/  MOV R20, R6 ;  /* 0x0000000600147202 */ /* 0x000fe20000000f00 */
[----:B------:R-:W-:-:S07]  /*0a40*/  IMAD.MOV.U32 R21, RZ, RZ, 0x101f ;  /* 0x0000101fff157424 */ /* 0x000fce00078e00ff */
[----:B------:R-:W-:Y:S05]  /*0a50*/  WARPSYNC.COLLECTIVE R19, `(.L_x_163) ;  /* 0x0000000013087348 */ /* 0x000fea0003c00000 */
[----:B------:R0:W1:Y:S02]  /*0a60*/  SHFL.BFLY P2, R9, R20, R9, R21 ;  /* 0x0c00000914097389 */ /* 0x0000640000040015 */
[----:B01----:R-:W-:Y:S05]  /*0a70*/  ENDCOLLECTIVE ;  /* 0x000000000000791b */ /* 0x003fea0003800000 */
.L_x_163:
[----:B------:R-:W-:Y:S05]  /*0a80*/  BSYNC B1 ;  /* 0x0000000000017941 */ /* 0x000fea0003800000 */
.L_x_162:
[----:B------:R-:W-:Y:S01]  /*0a90*/  FADD R26, R6, R9 ;  /* 0x00000009061a7221 */ /* 0x000fe20000000000 */
[----:B------:R-:W-:Y:S01]  /*0aa0*/  HFMA2 R9, -RZ, RZ, 0, 2.384185791015625e-07 ;  /* 0x00000004ff097431 */ /* 0x000fe200000001ff */
[----:B------:R-:W-:Y:S01]  /*0ab0*/  BSSY B1, `(.L_x_164) ;  /* 0x0000006000017945 */ /* 0x000fe20003800000 */
[----:B------:R-:W-:Y:S02]  /*0ac0*/  IMAD.MOV.U32 R21, RZ, RZ, 0x101f ;  /* 0x0000101fff157424 */ /* 0x000fe400078e00ff */
[----:B------:R-:W-:-:S07]  /*0ad0*/  MOV R20, R26 ;  /* 0x0000001a00147202 */ /* 0x000fce0000000f00 */
[----:B------:R-:W-:Y:S05]  /*0ae0*/  WARPSYNC.COLLECTIVE R19, `(.L_x_165) ;  /* 0x0000000013087348 */ /* 0x000fea0003c00000 */
[----:B------:R0:W1:Y:S02]  /*0af0*/  SHFL.BFLY P2, R9, R20, R9, R21 ;  /* 0x0c00000914097389 */ /* 0x0000640000040015 */
[----:B01----:R-:W-:Y:S05]  /*0b00*/  ENDCOLLECTIVE ;  /* 0x000000000000791b */ /* 0x003fea0003800000 */
.L_x_165:
[----:B------:R-:W-:Y:S05]  /*0b10*/  BSYNC B1 ;  /* 0x0000000000017941 */ /* 0x000fea0003800000 */
.L_x_164:
[----:B------:R-:W-:Y:S01]  /*0b20*/  FADD R28, R26, R9 ;  /* 0x000000091a1c7221 */ /* 0x000fe20000000000 */
[----:B------:R-:W-:Y:S01]  /*0b30*/  HFMA2 R9, -RZ, RZ, 0, 1.1920928955078125e-07 ;  /* 0x00000002ff097431 */ /* 0x000fe200000001ff */
[----:B------:R-:W-:Y:S01]  /*0b40*/  BSSY B1, `(.L_x_166) ;  /* 0x0000006000017945 */ /* 0x000fe20003800000 */
[----:B------:R-:W-:Y:S02]  /*0b50*/  IMAD.MOV.U32 R21, RZ, RZ, 0x101f ;  /* 0x0000101fff157424 */ /* 0x000fe400078e00ff */
[----:B------:R-:W-:-:S07]  /*0b60*/  MOV R20, R28 ;  /* 0x0000001c00147202 */ /* 0x000fce0000000f00 */
[----:B------:R-:W-:Y:S05]  /*0b70*/  WARPSYNC.COLLECTIVE R19, `(.L_x_167) ;  /* 0x0000000013087348 */ /* 0x000fea0003c00000 */
[----:B------:R0:W1:Y:S02]  /*0b80*/  SHFL.BFLY P2, R9, R20, R9, R21 ;  /* 0x0c00000914097389 */ /* 0x0000640000040015 */
[----:B01----:R-:W-:Y:S05]  /*0b90*/  ENDCOLLECTIVE ;  /* 0x000000000000791b */ /* 0x003fea0003800000 */
.L_x_167:
[----:B------:R-:W-:Y:S05]  /*0ba0*/  BSYNC B1 ;  /* 0x0000000000017941 */ /* 0x000fea0003800000 */
.L_x_166:
[----:B------:R-:W-:Y:S01]  /*0bb0*/  HFMA2 R21, -RZ, RZ, 0, 0.000503063201904296875 ;  /* 0x0000101fff157431 */ /* 0x000fe200000001ff */
[----:B------:R-:W-:Y:S01]  /*0bc0*/  BSSY B1, `(.L_x_168) ;  /* 0x0000006000017945 */ /* 0x000fe20003800000 */
[----:B------:R-:W-:Y:S01]  /*0bd0*/  FADD R20, R28, R9 ;  /* 0x000000091c147221 */ /* 0x000fe20000000000 */
[----:B------:R-:W-:-:S07]  /*0be0*/  MOV R9, 0x1 ;  /* 0x0000000100097802 */ /* 0x000fce0000000f00 */
[----:B------:R-:W-:Y:S05]  /*0bf0*/  WARPSYNC.COLLECTIVE R19, `(.L_x_169) ;  /* 0x0000000013087348 */ /* 0x000fea0003c00000 */
[----:B------:R0:W1:Y:S02]  /*0c00*/  SHFL.BFLY P2, R9, R20, R9, R21 ;  /* 0x0c00000914097389 */ /* 0x0000640000040015 */
[----:B01----:R-:W-:Y:S05]  /*0c10*/  ENDCOLLECTIVE ;  /* 0x000000000000791b */ /* 0x003fea0003800000 */
.L_x_169:
[----:B------:R-:W-:Y:S05]  /*0c20*/  BSYNC B1 ;  /* 0x0000000000017941 */ /* 0x000fea0003800000 */
.L_x_168:
[----:B------:R-:W-:Y:S01]  /*0c30*/  FADD R6, R8, R7 ;  /* 0x0000000708067221 */ /* 0x000fe20000000000 */
[----:B------:R-:W-:Y:S06]  /*0c40*/  BRA `(.L_x_170) ;  /* 0xfffffff800b07947 */ /* 0x000fec000383ffff */
.L_x_171:
        /* <DEDUP_REMOVED lines=11> */
.L_x_285:


//--------------------- .text._cupy_channelizer_16x16_float32_complex64 --------------------------
	.section	.text._cupy_channelizer_16x16_float32_complex64,"ax",@progbits
	.align	128
        .global         _cupy_channelizer_16x16_float32_complex64
        .type           _cupy_channelizer_16x16_float32_complex64,@function
        .size           _cupy_channelizer_16x16_float32_complex64,(.L_x_286 - _cupy_channelizer_16x16_float32_complex64)
        .other          _cupy_channelizer_16x16_float32_complex64,@"STO_CUDA_ENTRY STV_DEFAULT"
_cupy_channelizer_16x16_float32_complex64:
.text._cupy_channelizer_16x16_float32_complex64:
        /* <DEDUP_REMOVED lines=14> */
[----:B------:R-:W-:-:S07]  /*00e0*/  @P0 IMAD.U32 R0, RZ, RZ, UR7 ;  /* 0x00000007ff000e24 */ /* 0x000fce000f8e00ff */
        /* <DEDUP_REMOVED lines=41> */
.L_x_178:
        /* <DEDUP_REMOVED lines=9> */
.L_x_172:
        /* <DEDUP_REMOVED lines=8> */
.L_x_174:
[----:B------:R3:W-:Y:S02]  /*0490*/  STS [R15], RZ ;  /* 0x000000ff0f007388 */ /* 0x0007e40000000800 */
.L_x_173:
[----:B--2---:R-:W-:Y:S01]  /*04a0*/  ISETP.GE.U32.AND P2, PT, R9, R0, PT ;  /* 0x000000000900720c */ /* 0x004fe20003f46070 */
[----:B------:R-:W-:Y:S05]  /*04b0*/  WARPSYNC.ALL ;  /* 0x0000000000007948 */ /* 0x000fea0003800000 */
[----:B------:R-:W-:Y:S01]  /*04c0*/  BAR.SYNC.DEFER_BLOCKING 0x0 ;  /* 0x0000000000007b1d */ /* 0x000fe20000010000 */
[----:B-1----:R-:W-:-:S05]  /*04d0*/  IMAD.MOV.U32 R6, RZ, RZ, RZ ;  /* 0x000000ffff067224 */ /* 0x002fca00078e00ff */
[----:B------:R-:W-:Y:S04]  /*04e0*/  BSSY B0, `(.L_x_175) ;  /* 0x0000016000007945 */ /* 0x000fe80003800000 */
[----:B------:R-:W-:Y:S05]  /*04f0*/  @P2 BRA `(.L_x_176) ;  /* 0x0000000000502947 */ /* 0x000fea0003800000 */
[----:B------:R-:W1:Y:S01]  /*0500*/  S2R R17, SR_LANEID ;  /* 0x0000000000117919 */ /* 0x000e620000000000 */
[----:B------:R-:W-:Y:S01]  /*0510*/  MOV R18, 0xffff ;  /* 0x0000ffff00127802 */ /* 0x000fe20000000f00 */
[----:B------:R-:W-:Y:S01]  /*0520*/  VOTEU.ANY UR11, UPT, PT ;  /* 0x00000000000b7886 */ /* 0x000fe200038e0100 */
[----:B------:R-:W-:Y:S04]  /*0530*/  LDS R6, [R13] ;  /* 0x000000000d067984 */ /* 0x000fe80000000800 */
[----:B0-----:R-:W0:Y:S01]  /*0540*/  LDS R7, [R16] ;  /* 0x0000000010077984 */ /* 0x001e220000000800 */
[----:B-1----:R-:W-:-:S04]  /*0550*/  LOP3.LUT R17, R17, 0xfffffff0, RZ, 0xc0, !PT ;  /* 0xfffffff011117812 */ /* 0x002fc800078ec0ff */
[----:B------:R-:W-:-:S04]  /*0560*/  SHF.L.U32 R17, R18, R17, RZ ;  /* 0x0000001112117219 */ /* 0x000fc800000006ff */
[----:B------:R-:W1:Y:S08]  /*0570*/  MATCH.ANY R18, R17 ;  /* 0x00000000111273a1 */ /* 0x000e7000000e8000 */
[----:B------:R-:W2:Y:S01]  /*0580*/  REDUX.OR UR6, R17 ;  /* 0x00000000110673c4 */ /* 0x000ea20000004000 */
[----:B0-----:R-:W-:Y:S01]  /*0590*/  FMUL R6, R6, R7 ;  /* 0x0000000706067220 */ /* 0x001fe20000400000 */
[----:B-1----:R-:W-:-:S13]  /*05a0*/  LOP3.LUT P2, RZ, R17, UR11, R18, 0x40, !PT ;  /* 0x0000000b11ff7c12 */ /* 0x002fda000f844012 */
[----:B--2---:R-:W-:Y:S05]  /*05b0*/  @!P2 BRA.DIV UR6, `(.L_x_177) ;  /* 0x000000020648a947 */ /* 0x004fea000b800000 */
[----:B------:R-:W0:Y:S02]  /*05c0*/  SHFL.BFLY PT, R7, R6, 0x8, 0x101f ;  /* 0x0d101f0006077f89 */ /* 0x000e2400000e0000 */
[----:B0-----:R-:W-:-:S05]  /*05d0*/  FADD R18, R6, R7 ;  /* 0x0000000706127221 */ /* 0x001fca0000000000 */
[----:B------:R-:W0:Y:S02]  /*05e0*/  SHFL.BFLY PT, R7, R18, 0x4, 0x101f ;  /* 0x0c901f0012077f89 */ /* 0x000e2400000e0000 */
[----:B0-----:R-:W-:-:S05]  /*05f0*/  FADD R20, R18, R7 ;  /* 0x0000000712147221 */ /* 0x001fca0000000000 */
[----:B------:R-:W0:Y:S02]  /*0600*/  SHFL.BFLY PT, R7, R20, 0x2, 0x101f ;  /* 0x0c501f0014077f89 */ /* 0x000e2400000e0000 */
[----:B0-----:R-:W-:-:S05]  /*0610*/  FADD R22, R20, R7 ;  /* 0x0000000714167221 */ /* 0x001fca0000000000 */
[----:B------:R0:W1:Y:S02]  /*0620*/  SHFL.BFLY PT, R7, R22, 0x1, 0x101f ;  /* 0x0c301f0016077f89 */ /* 0x00006400000e0000 */
.L_x_187:
[----:B-1----:R-:W-:-:S07]  /*0630*/  FADD R6, R22, R7 ;  /* 0x0000000716067221 */ /* 0x002fce0000000000 */
.L_x_176:
[----:B------:R-:W-:Y:S05]  /*0640*/  BSYNC B0 ;  /* 0x0000000000007941 */ /* 0x000fea0003800000 */
.L_x_175:
[----:B------:R-:W1:Y:S01]  /*0650*/  @P1 LDC.64 R18, c[0x0][0x3a0] ;  /* 0x0000e800ff121b82 */ /* 0x000e620000000a00 */
[C---:B------:R-:W-:Y:S01]  /*0660*/  @P1 IMAD R17, R10.reuse, R0, R9 ;  /* 0x000000000a111224 */ /* 0x040fe200078e0209 */
[----:B------:R-:W-:Y:S01]  /*0670*/  IADD3 R10, PT, PT, R10, UR7, RZ ;  /* 0x000000070a0a7c10 */ /* 0x000fe2000fffe0ff */
[----:B0-----:R-:W-:-:S03]  /*0680*/  IMAD.MOV.U32 R7, RZ, RZ, RZ ;  /* 0x000000ffff077224 */ /* 0x001fc600078e00ff */
[----:B------:R-:W-:Y:S01]  /*0690*/  ISETP.GE.U32.AND P2, PT, R10, UR10, PT ;  /* 0x0000000a0a007c0c */ /* 0x000fe2000bf46070 */
[----:B-1----:R-:W-:-:S05]  /*06a0*/  @P1 IMAD.WIDE.U32 R18, R17, 0x8, R18 ;  /* 0x0000000811121825 */ /* 0x002fca00078e0012 */
[----:B------:R0:W-:Y:S07]  /*06b0*/  @P1 STG.E.64 desc[UR4][R18.64], R6 ;  /* 0x0000000612001986 */ /* 0x0001ee000c101b04 */
[----:B------:R-:W-:Y:S05]  /*06c0*/  @!P2 BRA `(.L_x_178) ;  /* 0xfffffffc002ca947 */ /* 0x000fea000383ffff */
[----:B------:R-:W-:Y:S05]  /*06d0*/  EXIT ;  /* 0x000000000000794d */ /* 0x000fea0003800000 */
.L_x_177:
[----:B------:R-:W-:Y:S01]  /*06e0*/  HFMA2 R24, -RZ, RZ, 0, 0.000503063201904296875 ;  /* 0x0000101fff187431 */ /* 0x000fe200000001ff */
[----:B------:R-:W-:Y:S01]  /*06f0*/  BSSY B1, `(.L_x_179) ;  /* 0x0000005000017945 */ /* 0x000fe20003800000 */
[----:B------:R-:W-:-:S07]  /*0700*/  IMAD.MOV.U32 R7, RZ, RZ, 0x8 ;  /* 0x00000008ff077424 */ /* 0x000fce00078e00ff */
[----:B---34-:R-:W-:Y:S05]  /*0710*/  WARPSYNC.COLLECTIVE R17, `(.L_x_180) ;  /* 0x0000000011087348 */ /* 0x018fea0003c00000 */
[----:B------:R0:W1:Y:S02]  /*0720*/  SHFL.BFLY P2, R7, R6, R7, R24 ;  /* 0x0c00000706077389 */ /* 0x0000640000040018 */
[----:B01-34-:R-:W-:Y:S05]  /*0730*/  ENDCOLLECTIVE ;  /* 0x000000000000791b */ /* 0x01bfea0003800000 */
.L_x_180:
[----:B------:R-:W-:Y:S05]  /*0740*/  BSYNC B1 ;  /* 0x0000000000017941 */ /* 0x000fea0003800000 */
.L_x_179:
[----:B------:R-:W-:Y:S01]  /*0750*/  FADD R18, R6, R7 ;  /* 0x0000000706127221 */ /* 0x000fe20000000000 */
[----:B------:R-:W-:Y:S01]  /*0760*/  BSSY B1, `(.L_x_181) ;  /* 0x0000007000017945 */ /* 0x000fe20003800000 */
[----:B------:R-:W-:Y:S01]  /*0770*/  MOV R7, 0x4 ;  /* 0x0000000400077802 */ /* 0x000fe20000000f00 */
[----:B------:R-:W-:Y:S02]  /*0780*/  IMAD.MOV.U32 R24, RZ, RZ, 0x101f ;  /* 0x0000101fff187424 */ /* 0x000fe400078e00ff */
[----:B------:R-:W-:-:S07]  /*0790*/  IMAD.MOV.U32 R6, RZ, RZ, R18 ;  /* 0x000000ffff067224 */ /* 0x000fce00078e0012 */
[----:B------:R-:W-:Y:S05]  /*07a0*/  WARPSYNC.COLLECTIVE R17, `(.L_x_182) ;  /* 0x0000000011087348 */ /* 0x000fea0003c00000 */
[----:B------:R0:W1:Y:S02]  /*07b0*/  SHFL.BFLY P2, R7, R6, R7, R24 ;  /* 0x0c00000706077389 */ /* 0x0000640000040018 */
[----:B01----:R-:W-:Y:S05]  /*07c0*/  ENDCOLLECTIVE ;  /* 0x000000000000791b */ /* 0x003fea0003800000 */
.L_x_182:
[----:B------:R-:W-:Y:S05]  /*07d0*/  BSYNC B1 ;  /* 0x0000000000017941 */ /* 0x000fea0003800000 */
.L_x_181:
[----:B------:R-:W-:Y:S01]  /*07e0*/  FADD R20, R18, R7 ;  /* 0x0000000712147221 */ /* 0x000fe20000000000 */
[----:B------:R-:W-:Y:S01]  /*07f0*/  HFMA2 R24, -RZ, RZ, 0, 0.000503063201904296875 ;  /* 0x0000101fff187431 */ /* 0x000fe200000001ff */
[----:B------:R-:W-:Y:S01]  /*0800*/  BSSY B1, `(.L_x_183) ;  /* 0x0000006000017945 */ /* 0x000fe20003800000 */
[----:B------:R-:W-:Y:S02]  /*0810*/  IMAD.MOV.U32 R7, RZ, RZ, 0x2 ;  /* 0x00000002ff077424 */ /* 0x000fe400078e00ff */
[----:B------:R-:W-:-:S07]  /*0820*/  MOV R6, R20 ;  /* 0x0000001400067202 */ /* 0x000fce0000000f00 */
[----:B------:R-:W-:Y:S05]  /*0830*/  WARPSYNC.COLLECTIVE R17, `(.L_x_184) ;  /* 0x0000000011087348 */ /* 0x000fea0003c00000 */
[----:B------:R0:W1:Y:S02]  /*0840*/  SHFL.BFLY P2, R7, R6, R7, R24 ;  /* 0x0c00000706077389 */ /* 0x0000640000040018 */
[----:B01----:R-:W-:Y:S05]  /*0850*/  ENDCOLLECTIVE ;  /* 0x000000000000791b */ /* 0x003fea0003800000 */
.L_x_184:
[----:B------:R-:W-:Y:S05]  /*0860*/  BSYNC B1 ;  /* 0x0000000000017941 */ /* 0x000fea0003800000 */
.L_x_183:
        /* <DEDUP_REMOVED lines=8> */
.L_x_186:
[----:B------:R-:W-:Y:S05]  /*08f0*/  BSYNC B1 ;  /* 0x0000000000017941 */ /* 0x000fea0003800000 */
.L_x_185:
[----:B------:R-:W-:Y:S05]  /*0900*/  BRA `(.L_x_187) ;  /* 0xfffffffc00487947 */ /* 0x000fea000383ffff */
.L_x_188:
        /* <DEDUP_REMOVED lines=15> */
.L_x_286:


//--------------------- .text._cupy_channelizer_8x8_complex128_complex128 --------------------------
	.section	.text._cupy_channelizer_8x8_complex128_complex128,"ax",@progbits
	.align	128
        .global         _cupy_channelizer_8x8_complex128_complex128
        .type           _cupy_channelizer_8x8_complex128_complex128,@function
        .size           _cupy_channelizer_8x8_complex128_complex128,(.L_x_287 - _cupy_channelizer_8x8_complex128_complex128)
        .other          _cupy_channelizer_8x8_complex128_complex128,@"STO_CUDA_ENTRY STV_DEFAULT"
_cupy_channelizer_8x8_complex128_complex128:
.text._cupy_channelizer_8x8_complex128_complex128:
        /* <DEDUP_REMOVED lines=55> */
.L_x_195:
        /* <DEDUP_REMOVED lines=10> */
.L_x_189:
        /* <DEDUP_REMOVED lines=9> */
.L_x_191:
[----:B------:R-:W0:Y:S01]  /*04a0*/  S2UR UR5, SR_CgaCtaId ;  /* 0x00000000000579c3 */ /* 0x000e220000008800 */
[----:B------:R-:W-:Y:S02]  /*04b0*/  UMOV UR4, 0x400 ;  /* 0x0000040000047882 */ /* 0x000fe40000000000 */
[----:B------:R-:W-:-:S04]  /*04c0*/  UIADD3 UR4, UPT, UPT, UR4, 0x400, URZ ;  /* 0x0000040004047890 */ /* 0x000fc8000fffe0ff */
[----:B0-----:R-:W-:-:S06]  /*04d0*/  ULEA UR4, UR5, UR4, 0x18 ;  /* 0x0000000405047291 */ /* 0x001fcc000f8ec0ff */
[----:B------:R-:W-:-:S05]  /*04e0*/  LEA R8, R5, UR4, 0x7 ;  /* 0x0000000405087c11 */ /* 0x000fca000f8e38ff */
[----:B------:R-:W-:-:S05]  /*04f0*/  IMAD R8, R3, 0x10, R8 ;  /* 0x0000001003087824 */ /* 0x000fca00078e0208 */
[----:B------:R4:W-:Y:S02]  /*0500*/  STS.128 [R8], RZ ;  /* 0x000000ff08007388 */ /* 0x0009e40000000c00 */
.L_x_190:
        /* <DEDUP_REMOVED lines=36> */
[----:B------:R-:W-:Y:S04]  /*0750*/  SHFL.BFLY PT, R29, R13, 0x1, 0x181f ;  /* 0x0c381f000d1d7f89 */ /* 0x000fe800000e0000 */
[----:B------:R-:W0:Y:S04]  /*0760*/  SHFL.BFLY PT, R28, R12, 0x1, 0x181f ;  /* 0x0c381f000c1c7f89 */ /* 0x000e2800000e0000 */
[----:B------:R3:W4:Y:S04]  /*0770*/  SHFL.BFLY PT, R15, R11, 0x1, 0x181f ;  /* 0x0c381f000b0f7f89 */ /* 0x00072800000e0000 */
[----:B------:R3:W1:Y:S02]  /*0780*/  SHFL.BFLY PT, R14, R10, 0x1, 0x181f ;  /* 0x0c381f000a0e7f89 */ /* 0x00066400000e0000 */
[----:B0--3--:R-:W-:-:S11]  /*0790*/  DADD R8, R12, R28 ;  /* 0x000000000c087229 */ /* 0x009fd6000000001c */
.L_x_220:
[----:B-1--4-:R-:W-:-:S11]  /*07a0*/  DADD R10, R10, R14 ;  /* 0x000000000a0a7229 */ /* 0x012fd6000000000e */
.L_x_193:
[----:B-1----:R-:W-:Y:S05]  /*07b0*/  BSYNC B0 ;  /* 0x0000000000007941 */ /* 0x002fea0003800000 */
.L_x_192:
        /* <DEDUP_REMOVED lines=8> */
.L_x_194:
[----:B------:R-:W-:Y:S01]  /*0840*/  BSSY B1, `(.L_x_196) ;  /* 0x0000007000017945 */ /* 0x000fe20003800000 */
[----:B------:R-:W-:Y:S01]  /*0850*/  MOV R27, R13 ;  /* 0x0000000d001b7202 */ /* 0x000fe20000000f00 */
[----:B------:R-:W-:Y:S02]  /*0860*/  IMAD.MOV.U32 R26, RZ, RZ, 0x4 ;  /* 0x00000004ff1a7424 */ /* 0x000fe400078e00ff */
[----:B------:R-:W-:-:S07]  /*0870*/  IMAD.MOV.U32 R19, RZ, RZ, 0x181f ;  /* 0x0000181fff137424 */ /* 0x000fce00078e00ff */
[----:B-12---:R-:W-:Y:S05]  /*0880*/  WARPSYNC.COLLECTIVE R17, `(.L_x_197) ;  /* 0x0000000011087348 */ /* 0x006fea0003c00000 */
[----:B------:R0:W3:Y:S02]  /*0890*/  SHFL.BFLY P2, R19, R27, R26, R19 ;  /* 0x0c00001a1b137389 */ /* 0x0000e40000040013 */
[----:B0123--:R-:W-:Y:S05]  /*08a0*/  ENDCOLLECTIVE ;  /* 0x000000000000791b */ /* 0x00ffea0003800000 */
.L_x_197:
[----:B------:R-:W-:Y:S05]  /*08b0*/  BSYNC B1 ;  /* 0x0000000000017941 */ /* 0x000fea0003800000 */
.L_x_196:
[----:B------:R-:W-:Y:S01]  /*08c0*/  MOV R9, R19 ;  /* 0x0000001300097202 */ /* 0x000fe20000000f00 */
[----:B------:R-:W-:Y:S01]  /*08d0*/  HFMA2 R19, -RZ, RZ, 0, 0.0020122528076171875 ;  /* 0x0000181fff137431 */ /* 0x000fe200000001ff */
[----:B------:R-:W-:Y:S01]  /*08e0*/  BSSY B1, `(.L_x_198) ;  /* 0x0000006000017945 */ /* 0x000fe20003800000 */
[----:B------:R-:W-:Y:S02]  /*08f0*/  IMAD.MOV.U32 R27, RZ, RZ, R12 ;  /* 0x000000ffff1b7224 */ /* 0x000fe400078e000c */
[----:B------:R-:W-:-:S07]  /*0900*/  IMAD.MOV.U32 R26, RZ, RZ, 0x4 ;  /* 0x00000004ff1a7424 */ /* 0x000fce00078e00ff */
[----:B------:R-:W-:Y:S05]  /*0910*/  WARPSYNC.COLLECTIVE R17, `(.L_x_199) ;  /* 0x0000000011087348 */ /* 0x000fea0003c00000 */
[----:B------:R0:W1:Y:S02]  /*0920*/  SHFL.BFLY P2, R19, R27, R26, R19 ;  /* 0x0c00001a1b137389 */ /* 0x0000640000040013 */
[----:B01----:R-:W-:Y:S05]  /*0930*/  ENDCOLLECTIVE ;  /* 0x000000000000791b */ /* 0x003fea0003800000 */
.L_x_199:
[----:B------:R-:W-:Y:S05]  /*0940*/  BSYNC B1 ;  /* 0x0000000000017941 */ /* 0x000fea0003800000 */
.L_x_198:
[----:B------:R-:W-:Y:S01]  /*0950*/  IMAD.MOV.U32 R8, RZ, RZ, R19 ;  /* 0x000000ffff087224 */ /* 0x000fe200078e0013 */
        /* <DEDUP_REMOVED lines=8> */
.L_x_201:
[----:B------:R-:W-:Y:S05]  /*09e0*/  BSYNC B1 ;  /* 0x0000000000017941 */ /* 0x000fea0003800000 */
.L_x_200:
        /* <DEDUP_REMOVED lines=8> */
.L_x_203:
[----:B------:R-:W-:Y:S05]  /*0a70*/  BSYNC B1 ;  /* 0x0000000000017941 */ /* 0x000fea0003800000 */
.L_x_202:
        /* <DEDUP_REMOVED lines=9> */
.L_x_205:
[----:B------:R-:W-:Y:S05]  /*0b10*/  BSYNC B1 ;  /* 0x0000000000017941 */ /* 0x000fea0003800000 */
.L_x_204:
        /* <DEDUP_REMOVED lines=8> */
.L_x_207:
[----:B------:R-:W-:Y:S05]  /*0ba0*/  BSYNC B1 ;  /* 0x0000000000017941 */ /* 0x000fea0003800000 */
.L_x_206:
        /* <DEDUP_REMOVED lines=9> */
.L_x_209:
[----:B------:R-:W-:Y:S05]  /*0c40*/  BSYNC B1 ;  /* 0x0000000000017941 */ /* 0x000fea0003800000 */
.L_x_208:
        /* <DEDUP_REMOVED lines=8> */
.L_x_211:
[----:B------:R-:W-:Y:S05]  /*0cd0*/  BSYNC B1 ;  /* 0x0000000000017941 */ /* 0x000fea0003800000 */
.L_x_210:
        /* <DEDUP_REMOVED lines=9> */
.L_x_213:
[----:B------:R-:W-:Y:S05]  /*0d70*/  BSYNC B1 ;  /* 0x0000000000017941 */ /* 0x000fea0003800000 */
.L_x_212:
        /* <DEDUP_REMOVED lines=8> */
.L_x_215:
[----:B------:R-:W-:Y:S05]  /*0e00*/  BSYNC B1 ;  /* 0x0000000000017941 */ /* 0x000fea0003800000 */
.L_x_214:
        /* <DEDUP_REMOVED lines=9> */
.L_x_217:
[----:B------:R-:W-:Y:S05]  /*0ea0*/  BSYNC B1 ;  /* 0x0000000000017941 */ /* 0x000fea0003800000 */
.L_x_216:
        /* <DEDUP_REMOVED lines=8> */
.L_x_219:
[----:B------:R-:W-:Y:S05]  /*0f30*/  BSYNC B1 ;  /* 0x0000000000017941 */ /* 0x000fea0003800000 */
.L_x_218:
[----:B------:R-:W-:Y:S01]  /*0f40*/  MOV R14, R19 ;  /* 0x00000013000e7202 */ /* 0x000fe20000000f00 */
[----:B------:R-:W-:Y:S06]  /*0f50*/  BRA `(.L_x_220) ;  /* 0xfffffff800107947 */ /* 0x000fec000383ffff */
.L_x_221:
        /* <DEDUP_REMOVED lines=10> */
.L_x_287:


//--------------------- .text._cupy_channelizer_8x8_float64_complex128 --------------------------
	.section	.text._cupy_channelizer_8x8_float64_complex128,"ax",@progbits
	.align	128
        .global         _cupy_channelizer_8x8_float64_complex128
        .type           _cupy_channelizer_8x8_float64_complex128,@function
        .size           _cupy_channelizer_8x8_float64_complex128,(.L_x_288 - _cupy_channelizer_8x8_float64_complex128)
        .other          _cupy_channelizer_8x8_float64_complex128,@"STO_CUDA_ENTRY STV_DEFAULT"
_cupy_channelizer_8x8_float64_complex128:
.text._cupy_channelizer_8x8_float64_complex128:
        /* <DEDUP_REMOVED lines=14> */
[----:B------:R-:W-:-:S07]  /*00e0*/  @P0 IMAD.U32 R0, RZ, RZ, UR7 ;  /* 0x00000007ff000e24 */ /* 0x000fce000f8e00ff */
[----:B------:R-:W1:Y:S01]  /*00f0*/  LDC R7, c[0x0][0x388] ;  /* 0x0000e200ff077b82 */ /* 0x000e620000000800 */
[----:B0-----:R-:W-:-:S05]  /*0100*/  @P0 IMAD.U32 R9, RZ, RZ, UR8 ;  /* 0x00000008ff090e24 */ /* 0x001fca000f8e00ff */
[----:B------:R-:W-:Y:S01]  /*0110*/  @P0 LEA R6, R9, R0, 0x18 ;  /* 0x0000000009060211 */ /* 0x000fe200078ec0ff */
[----:B------:R-:W-:Y:S01]  /*0120*/  @!P0 IMAD.U32 R9, RZ, RZ, UR8 ;  /* 0x00000008ff098e24 */ /* 0x000fe2000f8e00ff */
[----:B------:R-:W-:-:S03]  /*0130*/  @!P0 MOV R0, UR7 ;  /* 0x0000000700008c02 */ /* 0x000fc60008000f00 */
[----:B------:R-:W-:Y:S01]  /*0140*/  @P0 IMAD R8, R15, 0x40, R6 ;  /* 0x000000400f080824 */ /* 0x000fe200078e0206 */
[----:B------:R-:W-:-:S04]  /*0150*/  @!P0 LEA R6, R9, R0, 0x18 ;  /* 0x0000000009068211 */ /* 0x000fc800078ec0ff */
[----:B------:R-:W-:Y:S02]  /*0160*/  @!P0 LEA R10, R15, R6, 0x6 ;  /* 0x000000060f0a8211 */ /* 0x000fe400078e30ff */
[----:B-1----:R-:W-:Y:S01]  /*0170*/  ISETP.LE.U32.AND P1, PT, R7, UR6, PT ;  /* 0x0000000607007c0c */ /* 0x002fe2000bf23070 */
[C---:B------:R-:W-:Y:S02]  /*0180*/  @P0 IMAD R7, R13.reuse, 0x8, R8 ;  /* 0x000000080d070824 */ /* 0x040fe400078e0208 */
[----:B------:R-:W-:-:S03]  /*0190*/  @!P0 IMAD R10, R13, 0x8, R10 ;  /* 0x000000080d0a8824 */ /* 0x000fc600078e020a */
[----:B--2---:R0:W-:Y:S04]  /*01a0*/  @P0 STS.64 [R7], R2 ;  /* 0x0000000207000388 */ /* 0x0041e80000000a00 */
[----:B------:R0:W-:Y:S03]  /*01b0*/  @!P0 STS.64 [R10], RZ ;  /* 0x000000ff0a008388 */ /* 0x0001e60000000a00 */
[----:B------:R-:W-:Y:S05]  /*01c0*/  @P1 EXIT ;  /* 0x000000000000194d */ /* 0x000fea0003800000 */
[----:B0-----:R-:W0:Y:S01]  /*01d0*/  LDC.64 R2, c[0x0][0x390] ;  /* 0x0000e400ff027b82 */ /* 0x001e220000000a00 */
[----:B------:R-:W-:Y:S01]  /*01e0*/  IADD3 R0, PT, PT, R0, 0x200, RZ ;  /* 0x0000020000007810 */ /* 0x000fe20007ffe0ff */
[----:B------:R-:W-:Y:S01]  /*01f0*/  IMAD R11, R13, R4, R15 ;  /* 0x000000040d0b7224 */ /* 0x000fe200078e020f */
[----:B------:R-:W-:Y:S01]  /*0200*/  LOP3.LUT R7, RZ, R15, RZ, 0x33, !PT ;  /* 0x0000000fff077212 */ /* 0x000fe200078e33ff */
[----:B------:R-:W-:Y:S01]  /*0210*/  IMAD.U32 R14, RZ, RZ, UR6 ;  /* 0x00000006ff0e7e24 */ /* 0x000fe2000f8e00ff */
[----:B------:R-:W-:Y:S01]  /*0220*/  LEA R10, R9, R0, 0x18 ;  /* 0x00000000090a7211 */ /* 0x000fe200078ec0ff */
[----:B------:R-:W1:Y:S01]  /*0230*/  LDCU UR7, c[0x0][0x360] ;  /* 0x00006c00ff0777ac */ /* 0x000e620008000800 */
[----:B------:R-:W-:Y:S01]  /*0240*/  LOP3.LUT R12, RZ, R13, RZ, 0x33, !PT ;  /* 0x0000000dff0c7212 */ /* 0x000fe200078e33ff */
[----:B------:R-:W2:Y:S01]  /*0250*/  LDC R0, c[0x0][0x380] ;  /* 0x0000e000ff007b82 */ /* 0x000ea20000000800 */
[----:B------:R-:W-:Y:S01]  /*0260*/  IMAD.IADD R7, R7, 0x1, R4 ;  /* 0x0000000107077824 */ /* 0x000fe200078e0204 */
[C---:B------:R-:W-:Y:S01]  /*0270*/  ISETP.GE.U32.AND P1, PT, R13.reuse, R4, PT ;  /* 0x000000040d00720c */ /* 0x040fe20003f26070 */
[C-C-:B------:R-:W-:Y:S01]  /*0280*/  IMAD R20, R13.reuse, 0x40, R10.reuse ;  /* 0x000000400d147824 */ /* 0x140fe200078e020a */
[----:B------:R-:W-:Y:S01]  /*0290*/  LEA R6, R13, R6, 0x6 ;  /* 0x000000060d067211 */ /* 0x000fe200078e30ff */
[----:B------:R-:W-:Y:S01]  /*02a0*/  IMAD R16, R7, 0x40, R10 ;  /* 0x0000004007107824 */ /* 0x000fe200078e020a */
[C---:B------:R-:W-:Y:S01]  /*02b0*/  LEA R4, R15.reuse, R10, 0x6 ;  /* 0x0000000a0f047211 */ /* 0x040fe200078e30ff */
[C---:B------:R-:W-:Y:S01]  /*02c0*/  IMAD R20, R15.reuse, 0x8, R20 ;  /* 0x000000080f147824 */ /* 0x040fe200078e0214 */
[----:B------:R-:W3:Y:S01]  /*02d0*/  LDC.64 R8, c[0x0][0x390] ;  /* 0x0000e400ff087b82 */ /* 0x000ee20000000a00 */
[C---:B------:R-:W-:Y:S01]  /*02e0*/  ISETP.EQ.AND P1, PT, R15.reuse, RZ, !P1 ;  /* 0x000000ff0f00720c */ /* 0x040fe20004f22270 */
[----:B------:R-:W-:Y:S01]  /*02f0*/  IMAD R17, R15, 0x8, R6 ;  /* 0x000000080f117824 */ /* 0x000fe200078e0206 */
[----:B------:R-:W4:Y:S01]  /*0300*/  LDCU UR9, c[0x0][0x380] ;  /* 0x00007000ff0977ac */ /* 0x000f220008000800 */
[----:B------:R-:W-:Y:S01]  /*0310*/  IMAD R19, R13, 0x8, R4 ;  /* 0x000000080d137824 */ /* 0x000fe200078e0204 */
[----:B------:R-:W0:Y:S02]  /*0320*/  LDCU UR10, c[0x0][0x388] ;  /* 0x00007100ff0a77ac */ /* 0x000e240008000800 */
[----:B0-----:R-:W-:Y:S01]  /*0330*/  IMAD.WIDE.U32 R2, R11, 0x8, R2 ;  /* 0x000000080b027825 */ /* 0x001fe200078e0002 */
[----:B------:R-:W0:Y:S03]  /*0340*/  LDCU UR8, c[0x0][0x384] ;  /* 0x00007080ff0877ac */ /* 0x000e260008000800 */
[--C-:B------:R-:W-:Y:S01]  /*0350*/  IMAD.IADD R11, R12, 0x1, R5.reuse ;  /* 0x000000010c0b7824 */ /* 0x100fe200078e0205 */
[----:B------:R-:W-:-:S04]  /*0360*/  IADD3 R12, PT, PT, R13, 0x1, -R5 ;  /* 0x000000010d0c7810 */ /* 0x000fc80007ffe805 */
[----:B-12-4-:R-:W-:-:S07]  /*0370*/  LEA R18, R11, R16, 0x3 ;  /* 0x000000100b127211 */ /* 0x016fce00078e18ff */
.L_x_228:
[----:B0-----:R-:W-:-:S13]  /*0380*/  ISETP.GE.U32.AND P2, PT, R14, UR8, PT ;  /* 0x000000080e007c0c */ /* 0x001fda000bf46070 */
[----:B-12---:R-:W-:Y:S05]  /*0390*/  @!P2 BRA `(.L_x_222) ;  /* 0x00000000001ca947 */ /* 0x006fea0003800000 */
[----:B------:R-:W-:Y:S05]  /*03a0*/  @!P0 BRA `(.L_x_223) ;  /* 0x00000000003c8947 */ /* 0x000fea0003800000 */
[----:B------:R-:W-:-:S05]  /*03b0*/  IADD3 R4, PT, PT, R12, R14, RZ ;  /* 0x0000000e0c047210 */ /* 0x000fca0007ffe0ff */
[----:B------:R-:W-:-:S04]  /*03c0*/  IMAD R5, R4, UR9, R15 ;  /* 0x0000000904057c24 */ /* 0x000fc8000f8e020f */
[----:B---3--:R-:W-:-:S06]  /*03d0*/  IMAD.WIDE.U32 R4, R5, 0x8, R8 ;  /* 0x0000000805047825 */ /* 0x008fcc00078e0008 */
[----:B------:R-:W2:Y:S04]  /*03e0*/  LDG.E.64.CONSTANT R4, desc[UR4][R4.64] ;  /* 0x0000000404047981 */ /* 0x000ea8000c1e9b00 */
[----:B--2---:R0:W-:Y:S01]  /*03f0*/  STS.64 [R18], R4 ;  /* 0x0000000412007388 */ /* 0x0041e20000000a00 */
[----:B------:R-:W-:Y:S05]  /*0400*/  BRA `(.L_x_223) ;  /* 0x0000000000247947 */ /* 0x000fea0003800000 */
.L_x_222:
[----:B------:R-:W-:-:S04]  /*0410*/  ISETP.GE.U32.AND P2, PT, R14, R13, PT ;  /* 0x0000000d0e00720c */ /* 0x000fc80003f46070 */
[----:B------:R-:W-:-:S13]  /*0420*/  ISETP.GE.U32.OR P2, PT, R15, UR9, !P2 ;  /* 0x000000090f007c0c */ /* 0x000fda000d746470 */
[----:B------:R-:W-:Y:S05]  /*0430*/  @P2 BRA `(.L_x_224) ;  /* 0x0000000000142947 */ /* 0x000fea0003800000 */
[----:B------:R-:W2:Y:S01]  /*0440*/  LDG.E.64.CONSTANT R4, desc[UR4][R2.64] ;  /* 0x0000000402047981 */ /* 0x000ea2000c1e9b00 */
[----:B------:R-:W-:-:S04]  /*0450*/  IMAD.IADD R7, R14, 0x1, -R13 ;  /* 0x000000010e077824 */ /* 0x000fc800078e0a0d */
[----:B------:R-:W-:-:S05]  /*0460*/  IMAD R7, R7, 0x8, R16 ;  /* 0x0000000807077824 */ /* 0x000fca00078e0210 */
[----:B--2---:R1:W-:Y:S01]  /*0470*/  STS.64 [R7], R4 ;  /* 0x0000000407007388 */ /* 0x0043e20000000a00 */
[----:B------:R-:W-:Y:S05]  /*0480*/  BRA `(.L_x_223) ;  /* 0x0000000000047947 */ /* 0x000fea0003800000 */
.L_x_224:
[----:B------:R2:W-:Y:S02]  /*0490*/  STS.64 [R19], RZ ;  /* 0x000000ff13007388 */ /* 0x0005e40000000a00 */
.L_x_223:
[----:B------:R-:W-:Y:S01]  /*04a0*/  ISETP.GE.U32.AND P2, PT, R13, R0, PT ;  /* 0x000000000d00720c */ /* 0x000fe20003f46070 */
[----:B------:R-:W-:Y:S05]  /*04b0*/  WARPSYNC.ALL ;  /* 0x0000000000007948 */ /* 0x000fea0003800000 */
[----:B------:R-:W-:Y:S01]  /*04c0*/  BAR.SYNC.DEFER_BLOCKING 0x0 ;  /* 0x0000000000007b1d */ /* 0x000fe20000010000 */
[----:B01----:R-:W-:-:S05]  /*04d0*/  CS2R R4, SRZ ;  /* 0x0000000000047805 */ /* 0x003fca000001ff00 */
[----:B------:R-:W-:Y:S04]  /*04e0*/  BSSY B0, `(.L_x_225) ;  /* 0x0000019000007945 */ /* 0x000fe80003800000 */
[----:B------:R-:W-:Y:S05]  /*04f0*/  @P2 BRA `(.L_x_226) ;  /* 0x00000000005c2947 */ /* 0x000fea0003800000 */
[----:B------:R-:W0:Y:S01]  /*0500*/  S2R R11, SR_LANEID ;  /* 0x00000000000b7919 */ /* 0x000e220000000000 */
[----:B------:R-:W-:Y:S01]  /*0510*/  HFMA2 R10, -RZ, RZ, 0, 1.5199184417724609375e-05 ;  /* 0x000000ffff0a7431 */ /* 0x000fe200000001ff */
[----:B------:R-:W-:Y:S01]  /*0520*/  VOTEU.ANY UR11, UPT, PT ;  /* 0x00000000000b7886 */ /* 0x000fe200038e0100 */
[----:B------:R-:W-:Y:S04]  /*0530*/  LDS.64 R6, [R17] ;  /* 0x0000000011067984 */ /* 0x000fe80000000a00 */
[----:B------:R-:W1:Y:S01]  /*0540*/  LDS.64 R4, [R20] ;  /* 0x0000000014047984 */ /* 0x000e620000000a00 */
[----:B0-----:R-:W-:-:S04]  /*0550*/  LOP3.LUT R11, R11, 0xfffffff8, RZ, 0xc0, !PT ;  /* 0xfffffff80b0b7812 */ /* 0x001fc800078ec0ff */
[----:B------:R-:W-:-:S04]  /*0560*/  SHF.L.U32 R11, R10, R11, RZ ;  /* 0x0000000b0a0b7219 */ /* 0x000fc800000006ff */
[----:B------:R-:W0:Y:S08]  /*0570*/  MATCH.ANY R10, R11 ;  /* 0x000000000b0a73a1 */ /* 0x000e3000000e8000 */
[----:B------:R-:W4:Y:S01]  /*0580*/  REDUX.OR UR6, R11 ;  /* 0x000000000b0673c4 */ /* 0x000f220000004000 */
[----:B-1----:R-:W-:Y:S01]  /*0590*/  DMUL R4, R6, R4 ;  /* 0x0000000406047228 */ /* 0x002fe20000000000 */
[----:B0-----:R-:W-:-:S13]  /*05a0*/  LOP3.LUT P2, RZ, R11, UR11, R10, 0x40, !PT ;  /* 0x0000000b0bff7c12 */ /* 0x001fda000f84400a */
[----:B----4-:R-:W-:Y:S05]  /*05b0*/  @!P2 BRA.DIV UR6, `(.L_x_227) ;  /* 0x000000020654a947 */ /* 0x010fea000b800000 */
[----:B------:R-:W-:Y:S04]  /*05c0*/  SHFL.BFLY PT, R7, R5, 0x4, 0x181f ;  /* 0x0c981f0005077f89 */ /* 0x000fe800000e0000 */
[----:B------:R-:W0:Y:S02]  /*05d0*/  SHFL.BFLY PT, R6, R4, 0x4, 0x181f ;  /* 0x0c981f0004067f89 */ /* 0x000e2400000e0000 */
[----:B0-----:R-:W-:-:S07]  /*05e0*/  DADD R6, R4, R6 ;  /* 0x0000000004067229 */ /* 0x001fce0000000006 */
[----:B------:R-:W-:Y:S04]  /*05f0*/  SHFL.BFLY PT, R5, R7, 0x2, 0x181f ;  /* 0x0c581f0007057f89 */ /* 0x000fe800000e0000 */
[----:B------:R-:W0:Y:S02]  /*0600*/  SHFL.BFLY PT, R4, R6, 0x2, 0x181f ;  /* 0x0c581f0006047f89 */ /* 0x000e2400000e0000 */
[----:B0-----:R-:W-:-:S07]  /*0610*/  DADD R22, R6, R4 ;  /* 0x0000000006167229 */ /* 0x001fce0000000004 */
[----:B------:R0:W1:Y:S04]  /*0620*/  SHFL.BFLY PT, R10, R23, 0x1, 0x181f ;  /* 0x0c381f00170a7f89 */ /* 0x00006800000e0000 */
[----:B------:R0:W4:Y:S02]  /*0630*/  SHFL.BFLY PT, R21, R22, 0x1, 0x181f ;  /* 0x0c381f0016157f89 */ /* 0x00012400000e0000 */
.L_x_241:
[----:B----4-:R-:W-:Y:S02]  /*0640*/  IMAD.MOV.U32 R4, RZ, RZ, R21 ;  /* 0x000000ffff047224 */ /* 0x010fe400078e0015 */
[----:B-1----:R-:W-:-:S06]  /*0650*/  IMAD.MOV.U32 R5, RZ, RZ, R10 ;  /* 0x000000ffff057224 */ /* 0x002fcc00078e000a */
[----:B------:R-:W-:-:S11]  /*0660*/  DADD R4, R22, R4 ;  /* 0x0000000016047229 */ /* 0x000fd60000000004 */
.L_x_226:
[----:B------:R-:W-:Y:S05]  /*0670*/  BSYNC B0 ;  /* 0x0000000000007941 */ /* 0x000fea0003800000 */
.L_x_225:
        /* <DEDUP_REMOVED lines=9> */
.L_x_227:
[----:B------:R-:W-:Y:S01]  /*0710*/  BSSY B1, `(.L_x_229) ;  /* 0x0000007000017945 */ /* 0x000fe20003800000 */
[----:B------:R-:W-:Y:S01]  /*0720*/  IMAD.MOV.U32 R24, RZ, RZ, R5 ;  /* 0x000000ffff187224 */ /* 0x000fe200078e0005 */
[----:B------:R-:W-:Y:S01]  /*0730*/  MOV R26, 0x181f ;  /* 0x0000181f001a7802 */ /* 0x000fe20000000f00 */
[----:B------:R-:W-:-:S07]  /*0740*/  IMAD.MOV.U32 R21, RZ, RZ, 0x4 ;  /* 0x00000004ff157424 */ /* 0x000fce00078e00ff */
[----:B--23--:R-:W-:Y:S05]  /*0750*/  WARPSYNC.COLLECTIVE R11, `(.L_x_230) ;  /* 0x000000000b087348 */ /* 0x00cfea0003c00000 */
[----:B------:R0:W1:Y:S02]  /*0760*/  SHFL.BFLY P2, R21, R24, R21, R26 ;  /* 0x0c00001518157389 */ /* 0x000064000004001a */
[----:B0123--:R-:W-:Y:S05]  /*0770*/  ENDCOLLECTIVE ;  /* 0x000000000000791b */ /* 0x00ffea0003800000 */
.L_x_230:
[----:B------:R-:W-:Y:S05]  /*0780*/  BSYNC B1 ;  /* 0x0000000000017941 */ /* 0x000fea0003800000 */
.L_x_229:
[----:B------:R-:W-:Y:S01]  /*0790*/  HFMA2 R26, -RZ, RZ, 0, 0.0020122528076171875 ;  /* 0x0000181fff1a7431 */ /* 0x000fe200000001ff */
[----:B------:R-:W-:Y:S01]  /*07a0*/  BSSY B1, `(.L_x_231) ;  /* 0x0000007000017945 */ /* 0x000fe20003800000 */
[----:B------:R-:W-:Y:S01]  /*07b0*/  IMAD.MOV.U32 R7, RZ, RZ, R21 ;  /* 0x000000ffff077224 */ /* 0x000fe200078e0015 */
[----:B------:R-:W-:Y:S01]  /*07c0*/  MOV R24, R4 ;  /* 0x0000000400187202 */ /* 0x000fe20000000f00 */
[----:B------:R-:W-:-:S07]  /*07d0*/  IMAD.MOV.U32 R21, RZ, RZ, 0x4 ;  /* 0x00000004ff157424 */ /* 0x000fce00078e00ff */
[----:B------:R-:W-:Y:S05]  /*07e0*/  WARPSYNC.COLLECTIVE R11, `(.L_x_232) ;  /* 0x000000000b087348 */ /* 0x000fea0003c00000 */
[----:B------:R0:W1:Y:S02]  /*07f0*/  SHFL.BFLY P2, R21, R24, R21, R26 ;  /* 0x0c00001518157389 */ /* 0x000064000004001a */
[----:B01----:R-:W-:Y:S05]  /*0800*/  ENDCOLLECTIVE ;  /* 0x000000000000791b */ /* 0x003fea0003800000 */
.L_x_232:
[----:B------:R-:W-:Y:S05]  /*0810*/  BSYNC B1 ;  /* 0x0000000000017941 */ /* 0x000fea0003800000 */
.L_x_231:
[----:B------:R-:W-:Y:S02]  /*0820*/  IMAD.MOV.U32 R6, RZ, RZ, R21 ;  /* 0x000000ffff067224 */ /* 0x000fe400078e0015 */
[----:B------:R-:W-:Y:S01]  /*0830*/  HFMA2 R26, -RZ, RZ, 0, 0.0020122528076171875 ;  /* 0x0000181fff1a7431 */ /* 0x000fe200000001ff */
[----:B------:R-:W-:Y:S01]  /*0840*/  BSSY B1, `(.L_x_233) ;  /* 0x0000007000017945 */ /* 0x000fe20003800000 */
[----:B------:R-:W-:Y:S02]  /*0850*/  IMAD.MOV.U32 R21, RZ, RZ, 0x2 ;  /* 0x00000002ff157424 */ /* 0x000fe400078e00ff */
[----:B------:R-:W-:-:S10]  /*0860*/  DADD R6, R4, R6 ;  /* 0x0000000004067229 */ /* 0x000fd40000000006 */
[----:B------:R-:W-:-:S07]  /*0870*/  MOV R24, R7 ;  /* 0x0000000700187202 */ /* 0x000fce0000000f00 */
[----:B------:R-:W-:Y:S05]  /*0880*/  WARPSYNC.COLLECTIVE R11, `(.L_x_234) ;  /* 0x000000000b087348 */ /* 0x000fea0003c00000 */
[----:B------:R0:W1:Y:S02]  /*0890*/  SHFL.BFLY P2, R21, R24, R21, R26 ;  /* 0x0c00001518157389 */ /* 0x000064000004001a */
[----:B01----:R-:W-:Y:S05]  /*08a0*/  ENDCOLLECTIVE ;  /* 0x000000000000791b */ /* 0x003fea0003800000 */
.L_x_234:
[----:B------:R-:W-:Y:S05]  /*08b0*/  BSYNC B1 ;  /* 0x0000000000017941 */ /* 0x000fea0003800000 */
.L_x_233:
        /* <DEDUP_REMOVED lines=8> */
.L_x_236:
[----:B------:R-:W-:Y:S05]  /*0940*/  BSYNC B1 ;  /* 0x0000000000017941 */ /* 0x000fea0003800000 */
.L_x_235:
        /* <DEDUP_REMOVED lines=9> */
.L_x_238:
[----:B------:R-:W-:Y:S05]  /*09e0*/  BSYNC B1 ;  /* 0x0000000000017941 */ /* 0x000fea0003800000 */
.L_x_237:
        /* <DEDUP_REMOVED lines=8> */
.L_x_240:
[----:B------:R-:W-:Y:S05]  /*0a70*/  BSYNC B1 ;  /* 0x0000000000017941 */ /* 0x000fea0003800000 */
.L_x_239:
[----:B------:R-:W-:Y:S05]  /*0a80*/  BRA `(.L_x_241) ;  /* 0xfffffff800ec7947 */ /* 0x000fea000383ffff */
.L_x_242:
        /* <DEDUP_REMOVED lines=15> */
.L_x_288:


//--------------------- .text._cupy_channelizer_8x8_complex64_complex64 --------------------------
	.section	.text._cupy_channelizer_8x8_complex64_complex64,"ax",@progbits
	.align	128
        .global         _cupy_channelizer_8x8_complex64_complex64
        .type           _cupy_channelizer_8x8_complex64_complex64,@function
        .size           _cupy_channelizer_8x8_complex64_complex64,(.L_x_289 - _cupy_channelizer_8x8_complex64_complex64)
        .other          _cupy_channelizer_8x8_complex64_complex64,@"STO_CUDA_ENTRY STV_DEFAULT"
_cupy_channelizer_8x8_complex64_complex64:
.text._cupy_channelizer_8x8_complex64_complex64:
        /* <DEDUP_REMOVED lines=57> */
.L_x_249:
        /* <DEDUP_REMOVED lines=10> */
.L_x_243:
        /* <DEDUP_REMOVED lines=9> */
.L_x_245:
[----:B------:R4:W-:Y:S02]  /*04c0*/  STS.64 [R17], RZ ;  /* 0x000000ff11007388 */ /* 0x0009e40000000a00 */
.L_x_244:
[----:B--2---:R-:W-:Y:S01]  /*04d0*/  ISETP.GE.U32.AND P2, PT, R0, R13, PT ;  /* 0x0000000d0000720c */ /* 0x004fe20003f46070 */
[----:B------:R-:W-:Y:S05]  /*04e0*/  WARPSYNC.ALL ;  /* 0x0000000000007948 */ /* 0x000fea0003800000 */
[----:B------:R-:W-:Y:S01]  /*04f0*/  BAR.SYNC.DEFER_BLOCKING 0x0 ;  /* 0x0000000000007b1d */ /* 0x000fe20000010000 */
[----:B01----:R-:W-:-:S05]  /*0500*/  CS2R R6, SRZ ;  /* 0x0000000000067805 */ /* 0x003fca000001ff00 */
[----:B------:R-:W-:Y:S04]  /*0510*/  BSSY B0, `(.L_x_246) ;  /* 0x000001d000007945 */ /* 0x000fe80003800000 */
[----:B------:R-:W-:Y:S05]  /*0520*/  @P2 BRA `(.L_x_247) ;  /* 0x00000000006c2947 */ /* 0x000fea0003800000 */
[----:B------:R-:W0:Y:S01]  /*0530*/  S2R R19, SR_LANEID ;  /* 0x0000000000137919 */ /* 0x000e220000000000 */
[----:B------:R-:W-:Y:S01]  /*0540*/  IMAD.MOV.U32 R20, RZ, RZ, 0xff ;  /* 0x000000ffff147424 */ /* 0x000fe200078e00ff */
[----:B------:R-:W-:Y:S01]  /*0550*/  VOTEU.ANY UR11, UPT, PT ;  /* 0x00000000000b7886 */ /* 0x000fe200038e0100 */
[----:B------:R-:W-:Y:S04]  /*0560*/  LDS.64 R6, [R14] ;  /* 0x000000000e067984 */ /* 0x000fe80000000a00 */
[----:B------:R-:W1:Y:S01]  /*0570*/  LDS.64 R8, [R18] ;  /* 0x0000000012087984 */ /* 0x000e620000000a00 */
[----:B0-----:R-:W-:-:S04]  /*0580*/  LOP3.LUT R19, R19, 0xfffffff8, RZ, 0xc0, !PT ;  /* 0xfffffff813137812 */ /* 0x001fc800078ec0ff */
[----:B------:R-:W-:-:S04]  /*0590*/  SHF.L.U32 R19, R20, R19, RZ ;  /* 0x0000001314137219 */ /* 0x000fc800000006ff */
[----:B------:R-:W0:Y:S08]  /*05a0*/  MATCH.ANY R20, R19 ;  /* 0x00000000131473a1 */ /* 0x000e3000000e8000 */
[----:B------:R-:W2:Y:S01]  /*05b0*/  REDUX.OR UR6, R19 ;  /* 0x00000000130673c4 */ /* 0x000ea20000004000 */
[----:B-1----:R-:W-:Y:S01]  /*05c0*/  FMUL R21, R7, R9 ;  /* 0x0000000907157220 */ /* 0x002fe20000400000 */
[----:B0-----:R-:W-:Y:S01]  /*05d0*/  LOP3.LUT P2, RZ, R19, UR11, R20, 0x40, !PT ;  /* 0x0000000b13ff7c12 */ /* 0x001fe2000f844014 */
[----:B------:R-:W-:-:S02]  /*05e0*/  FMUL R20, R7, R8 ;  /* 0x0000000807147220 */ /* 0x000fc40000400000 */
[C---:B------:R-:W-:Y:S02]  /*05f0*/  FFMA R8, R6.reuse, R8, -R21 ;  /* 0x0000000806087223 */ /* 0x040fe40000000815 */
[----:B------:R-:W-:-:S08]  /*0600*/  FFMA R20, R6, R9, R20 ;  /* 0x0000000906147223 */ /* 0x000fd00000000014 */
        /* <DEDUP_REMOVED lines=12> */
.L_x_262:
[----:B--2---:R-:W-:-:S07]  /*06d0*/  FADD R7, R28, R9 ;  /* 0x000000091c077221 */ /* 0x004fce0000000000 */
.L_x_247:
[----:B------:R-:W-:Y:S05]  /*06e0*/  BSYNC B0 ;  /* 0x0000000000007941 */ /* 0x000fea0003800000 */
.L_x_246:
[----:B------:R-:W0:Y:S01]  /*06f0*/  @P1 LDC.64 R8, c[0x0][0x3a0] ;  /* 0x0000e800ff081b82 */ /* 0x000e220000000a00 */
[C---:B------:R-:W-:Y:S01]  /*0700*/  @P1 IMAD R19, R15.reuse, R13, R0 ;  /* 0x0000000d0f131224 */ /* 0x040fe200078e0200 */
[----:B------:R-:W-:-:S04]  /*0710*/  IADD3 R15, PT, PT, R15, UR7, RZ ;  /* 0x000000070f0f7c10 */ /* 0x000fc8000fffe0ff */
[----:B------:R-:W-:Y:S01]  /*0720*/  ISETP.GE.U32.AND P2, PT, R15, UR10, PT ;  /* 0x0000000a0f007c0c */ /* 0x000fe2000bf46070 */
[----:B0-----:R-:W-:-:S05]  /*0730*/  @P1 IMAD.WIDE.U32 R8, R19, 0x8, R8 ;  /* 0x0000000813081825 */ /* 0x001fca00078e0008 */
[----:B------:R1:W-:Y:S07]  /*0740*/  @P1 STG.E.64 desc[UR4][R8.64], R6 ;  /* 0x0000000608001986 */ /* 0x0003ee000c101b04 */
[----:B------:R-:W-:Y:S05]  /*0750*/  @!P2 BRA `(.L_x_249) ;  /* 0xfffffffc000ca947 */ /* 0x000fea000383ffff */
[----:B------:R-:W-:Y:S05]  /*0760*/  EXIT ;  /* 0x000000000000794d */ /* 0x000fea0003800000 */
.L_x_248:
[----:B------:R-:W-:Y:S01]  /*0770*/  HFMA2 R6, -RZ, RZ, 0, 0.0020122528076171875 ;  /* 0x0000181fff067431 */ /* 0x000fe200000001ff */
[----:B------:R-:W-:Y:S01]  /*0780*/  BSSY B1, `(.L_x_250) ;  /* 0x0000005000017945 */ /* 0x000fe20003800000 */
[----:B------:R-:W-:-:S07]  /*0790*/  IMAD.MOV.U32 R9, RZ, RZ, 0x4 ;  /* 0x00000004ff097424 */ /* 0x000fce00078e00ff */
[----:B---34-:R-:W-:Y:S05]  /*07a0*/  WARPSYNC.COLLECTIVE R19, `(.L_x_251) ;  /* 0x0000000013087348 */ /* 0x018fea0003c00000 */
[----:B------:R0:W1:Y:S02]  /*07b0*/  SHFL.BFLY P2, R9, R8, R9, R6 ;  /* 0x0c00000908097389 */ /* 0x0000640000040006 */
[----:B01-34-:R-:W-:Y:S05]  /*07c0*/  ENDCOLLECTIVE ;  /* 0x000000000000791b */ /* 0x01bfea0003800000 */
.L_x_251:
[----:B------:R-:W-:Y:S05]  /*07d0*/  BSYNC B1 ;  /* 0x0000000000017941 */ /* 0x000fea0003800000 */
.L_x_250:
[----:B------:R-:W-:Y:S02]  /*07e0*/  IMAD.MOV.U32 R7, RZ, RZ, R9 ;  /* 0x000000ffff077224 */ /* 0x000fe400078e0009 */
[----:B------:R-:W-:Y:S01]  /*07f0*/  HFMA2 R9, -RZ, RZ, 0, 1.1920928955078125e-07 ;  /* 0x00000002ff097431 */ /* 0x000fe200000001ff */
[----:B------:R-:W-:Y:S01]  /*0800*/  BSSY B1, `(.L_x_252) ;  /* 0x0000007000017945 */ /* 0x000fe20003800000 */
[----:B------:R-:W-:Y:S02]  /*0810*/  IMAD.MOV.U32 R6, RZ, RZ, 0x181f ;  /* 0x0000181fff067424 */ /* 0x000fe400078e00ff */
[----:B------:R-:W-:-:S05]  /*0820*/  FADD R22, R8, R7 ;  /* 0x0000000708167221 */ /* 0x000fca0000000000 */
[----:B------:R-:W-:-:S07]  /*0830*/  MOV R8, R22 ;  /* 0x0000001600087202 */ /* 0x000fce0000000f00 */
[----:B------:R-:W-:Y:S05]  /*0840*/  WARPSYNC.COLLECTIVE R19, `(.L_x_253) ;  /* 0x0000000013087348 */ /* 0x000fea0003c00000 */
[----:B------:R0:W1:Y:S02]  /*0850*/  SHFL.BFLY P2, R9, R8, R9, R6 ;  /* 0x0c00000908097389 */ /* 0x0000640000040006 */
[----:B01----:R-:W-:Y:S05]  /*0860*/  ENDCOLLECTIVE ;  /* 0x000000000000791b */ /* 0x003fea0003800000 */
.L_x_253:
[----:B------:R-:W-:Y:S05]  /*0870*/  BSYNC B1 ;  /* 0x0000000000017941 */ /* 0x000fea0003800000 */
.L_x_252:
[----:B------:R-:W-:Y:S01]  /*0880*/  MOV R7, R9 ;  /* 0x0000000900077202 */ /* 0x000fe20000000f00 */
[----:B------:R-:W-:Y:S01]  /*0890*/  HFMA2 R6, -RZ, RZ, 0, 0.0020122528076171875 ;  /* 0x0000181fff067431 */ /* 0x000fe200000001ff */
[----:B------:R-:W-:Y:S01]  /*08a0*/  BSSY B1, `(.L_x_254) ;  /* 0x0000007000017945 */ /* 0x000fe20003800000 */
[----:B------:R-:W-:Y:S02]  /*08b0*/  IMAD.MOV.U32 R9, RZ, RZ, 0x1 ;  /* 0x00000001ff097424 */ /* 0x000fe400078e00ff */
[----:B------:R-:W-:-:S05]  /*08c0*/  FADD R24, R22, R7 ;  /* 0x0000000716187221 */ /* 0x000fca0000000000 */
[----:B------:R-:W-:-:S07]  /*08d0*/  MOV R8, R24 ;  /* 0x0000001800087202 */ /* 0x000fce0000000f00 */
[----:B------:R-:W-:Y:S05]  /*08e0*/  WARPSYNC.COLLECTIVE R19, `(.L_x_255) ;  /* 0x0000000013087348 */ /* 0x000fea0003c00000 */
[----:B------:R0:W1:Y:S02]  /*08f0*/  SHFL.BFLY P2, R9, R8, R9, R6 ;  /* 0x0c00000908097389 */ /* 0x0000640000040006 */
[----:B01----:R-:W-:Y:S05]  /*0900*/  ENDCOLLECTIVE ;  /* 0x000000000000791b */ /* 0x003fea0003800000 */
.L_x_255:
[----:B------:R-:W-:Y:S05]  /*0910*/  BSYNC B1 ;  /* 0x0000000000017941 */ /* 0x000fea0003800000 */
.L_x_254:
[----:B------:R-:W-:Y:S01]  /*0920*/  MOV R7, R9 ;  /* 0x0000000900077202 */ /* 0x000fe20000000f00 */
[----:B------:R-:W-:Y:S01]  /*0930*/  HFMA2 R9, -RZ, RZ, 0, 2.384185791015625e-07 ;  /* 0x00000004ff097431 */ /* 0x000fe200000001ff */
[----:B------:R-:W-:Y:S01]  /*0940*/  BSSY B1, `(.L_x_256) ;  /* 0x0000006000017945 */ /* 0x000fe20003800000 */
[----:B------:R-:W-:Y:S01]  /*0950*/  IMAD.MOV.U32 R8, RZ, RZ, R20 ;  /* 0x000000ffff087224 */ /* 0x000fe200078e0014 */
[----:B------:R-:W-:-:S07]  /*0960*/  MOV R6, 0x181f ;  /* 0x0000181f00067802 */ /* 0x000fce0000000f00 */
[----:B------:R-:W-:Y:S05]  /*0970*/  WARPSYNC.COLLECTIVE R19, `(.L_x_257) ;  /* 0x0000000013087348 */ /* 0x000fea0003c00000 */
[----:B------:R0:W1:Y:S02]  /*0980*/  SHFL.BFLY P2, R9, R8, R9, R6 ;  /* 0x0c00000908097389 */ /* 0x0000640000040006 */
[----:B01----:R-:W-:Y:S05]  /*0990*/  ENDCOLLECTIVE ;  /* 0x000000000000791b */ /* 0x003fea0003800000 */
.L_x_257:
[----:B------:R-:W-:Y:S05]  /*09a0*/  BSYNC B1 ;  /* 0x0000000000017941 */ /* 0x000fea0003800000 */
.L_x_256:
[----:B------:R-:W-:Y:S01]  /*09b0*/  FADD R26, R20, R9 ;  /* 0x00000009141a7221 */ /* 0x000fe20000000000 */
[----:B------:R-:W-:Y:S01]  /*09c0*/  HFMA2 R9, -RZ, RZ, 0, 1.1920928955078125e-07 ;  /* 0x00000002ff097431 */ /* 0x000fe200000001ff */
[----:B------:R-:W-:Y:S01]  /*09d0*/  BSSY B1, `(.L_x_258) ;  /* 0x0000006000017945 */ /* 0x000fe20003800000 */
[----:B------:R-:W-:Y:S01]  /*09e0*/  MOV R6, 0x181f ;  /* 0x0000181f00067802 */ /* 0x000fe20000000f00 */
[----:B------:R-:W-:-:S07]  /*09f0*/  IMAD.MOV.U32 R8, RZ, RZ, R26 ;  /* 0x000000ffff087224 */ /* 0x000fce00078e001a */
[----:B------:R-:W-:Y:S05]  /*0a00*/  WARPSYNC.COLLECTIVE R19, `(.L_x_259) ;  /* 0x0000000013087348 */ /* 0x000fea0003c00000 */
[----:B------:R0:W1:Y:S02]  /*0a10*/  SHFL.BFLY P2, R9, R8, R9, R6 ;  /* 0x0c00000908097389 */ /* 0x0000640000040006 */
[----:B01----:R-:W-:Y:S05]  /*0a20*/  ENDCOLLECTIVE ;  /* 0x000000000000791b */ /* 0x003fea0003800000 */
.L_x_259:
[----:B------:R-:W-:Y:S05]  /*0a30*/  BSYNC B1 ;  /* 0x0000000000017941 */ /* 0x000fea0003800000 */
.L_x_258:
[----:B------:R-:W-:Y:S01]  /*0a40*/  FADD R28, R26, R9 ;  /* 0x000000091a1c7221 */ /* 0x000fe20000000000 */
[----:B------:R-:W-:Y:S01]  /*0a50*/  HFMA2 R9, -RZ, RZ, 0, 5.9604644775390625e-08 ;  /* 0x00000001ff097431 */ /* 0x000fe200000001ff */
[----:B------:R-:W-:Y:S01]  /*0a60*/  BSSY B1, `(.L_x_260) ;  /* 0x0000006000017945 */ /* 0x000fe20003800000 */
[----:B------:R-:W-:Y:S01]  /*0a70*/  MOV R6, 0x181f ;  /* 0x0000181f00067802 */ /* 0x000fe20000000f00 */
[----:B------:R-:W-:-:S07]  /*0a80*/  IMAD.MOV.U32 R8, RZ, RZ, R28 ;  /* 0x000000ffff087224 */ /* 0x000fce00078e001c */
[----:B------:R-:W-:Y:S05]  /*0a90*/  WARPSYNC.COLLECTIVE R19, `(.L_x_261) ;  /* 0x0000000013087348 */ /* 0x000fea0003c00000 */
[----:B------:R0:W1:Y:S02]  /*0aa0*/  SHFL.BFLY P2, R9, R8, R9, R6 ;  /* 0x0c00000908097389 */ /* 0x0000640000040006 */
[----:B01----:R-:W-:Y:S05]  /*0ab0*/  ENDCOLLECTIVE ;  /* 0x000000000000791b */ /* 0x003fea0003800000 */
.L_x_261:
[----:B------:R-:W-:Y:S05]  /*0ac0*/  BSYNC B1 ;  /* 0x0000000000017941 */ /* 0x000fea0003800000 */
.L_x_260:
[----:B------:R-:W-:Y:S01]  /*0ad0*/  FADD R6, R24, R7 ;  /* 0x0000000718067221 */ /* 0x000fe20000000000 */
[----:B------:R-:W-:Y:S06]  /*0ae0*/  BRA `(.L_x_262) ;  /* 0xfffffff800f87947 */ /* 0x000fec000383ffff */
.L_x_263:
        /* <DEDUP_REMOVED lines=9> */
.L_x_289:


//--------------------- .text._cupy_channelizer_8x8_float32_complex64 --------------------------
	.section	.text._cupy_channelizer_8x8_float32_complex64,"ax",@progbits
	.align	128
        .global         _cupy_channelizer_8x8_float32_complex64
        .type           _cupy_channelizer_8x8_float32_complex64,@function
        .size           _cupy_channelizer_8x8_float32_complex64,(.L_x_290 - _cupy_channelizer_8x8_float32_complex64)
        .other          _cupy_channelizer_8x8_float32_complex64,@"STO_CUDA_ENTRY STV_DEFAULT"
_cupy_channelizer_8x8_float32_complex64:
.text._cupy_channelizer_8x8_float32_complex64:
        /* <DEDUP_REMOVED lines=19> */
[----:B------:R-:W-:-:S03]  /*0130*/  @!P0 MOV R0, UR7 ;  /* 0x0000000700008c02 */ /* 0x000fc60008000f00 */
[----:B------:R-:W-:Y:S01]  /*0140*/  @P0 IMAD R4, R11, 0x20, R10 ;  /* 0x000000200b040824 */ /* 0x000fe200078e020a */
[----:B------:R-:W-:-:S03]  /*0150*/  @!P0 LEA R10, R13, R0, 0x18 ;  /* 0x000000000d0a8211 */ /* 0x000fc600078ec0ff */
[----:B-1----:R-:W-:Y:S01]  /*0160*/  @P0 IMAD R3, R9, 0x4, R4 ;  /* 0x0000000409030824 */ /* 0x002fe200078e0204 */
[----:B------:R-:W-:Y:S02]  /*0170*/  @!P0 LEA R8, R11, R10, 0x5 ;  /* 0x0000000a0b088211 */ /* 0x000fe400078e28ff */
[----:B---3--:R-:W-:-:S03]  /*0180*/  ISETP.LE.U32.AND P1, PT, R5, UR6, PT ;  /* 0x0000000605007c0c */ /* 0x008fc6000bf23070 */
[----:B------:R-:W-:Y:S01]  /*0190*/  @!P0 IMAD R8, R9, 0x4, R8 ;  /* 0x0000000409088824 */ /* 0x000fe200078e0208 */
[----:B--2---:R0:W-:Y:S04]  /*01a0*/  @P0 STS [R3], R2 ;  /* 0x0000000203000388 */ /* 0x0041e80000000800 */
[----:B------:R0:W-:Y:S05]  /*01b0*/  @!P0 STS [R8], RZ ;  /* 0x000000ff08008388 */ /* 0x0001ea0000000800 */
        /* <DEDUP_REMOVED lines=28> */
.L_x_270:
        /* <DEDUP_REMOVED lines=9> */
.L_x_264:
        /* <DEDUP_REMOVED lines=8> */
.L_x_266:
[----:B------:R3:W-:Y:S02]  /*0490*/  STS [R15], RZ ;  /* 0x000000ff0f007388 */ /* 0x0007e40000000800 */
.L_x_265:
[----:B--2---:R-:W-:Y:S01]  /*04a0*/  ISETP.GE.U32.AND P2, PT, R9, R0, PT ;  /* 0x000000000900720c */ /* 0x004fe20003f46070 */
[----:B------:R-:W-:Y:S05]  /*04b0*/  WARPSYNC.ALL ;  /* 0x0000000000007948 */ /* 0x000fea0003800000 */
[----:B------:R-:W-:Y:S01]  /*04c0*/  BAR.SYNC.DEFER_BLOCKING 0x0 ;  /* 0x0000000000007b1d */ /* 0x000fe20000010000 */
[----:B-1----:R-:W-:-:S05]  /*04d0*/  IMAD.MOV.U32 R6, RZ, RZ, RZ ;  /* 0x000000ffff067224 */ /* 0x002fca00078e00ff */
[----:B------:R-:W-:Y:S04]  /*04e0*/  BSSY B0, `(.L_x_267) ;  /* 0x0000014000007945 */ /* 0x000fe80003800000 */
[----:B------:R-:W-:Y:S05]  /*04f0*/  @P2 BRA `(.L_x_268) ;  /* 0x0000000000482947 */ /* 0x000fea0003800000 */
[----:B------:R-:W1:Y:S01]  /*0500*/  S2R R17, SR_LANEID ;  /* 0x0000000000117919 */ /* 0x000e620000000000 */
[----:B------:R-:W-:Y:S01]  /*0510*/  HFMA2 R18, -RZ, RZ, 0, 1.5199184417724609375e-05 ;  /* 0x000000ffff127431 */ /* 0x000fe200000001ff */
        /* <DEDUP_REMOVED lines=14> */
[----:B------:R0:W1:Y:S02]  /*0600*/  SHFL.BFLY PT, R7, R20, 0x1, 0x181f ;  /* 0x0c381f0014077f89 */ /* 0x00006400000e0000 */
.L_x_277:
[----:B-1----:R-:W-:-:S07]  /*0610*/  FADD R6, R20, R7 ;  /* 0x0000000714067221 */ /* 0x002fce0000000000 */
.L_x_268:
[----:B------:R-:W-:Y:S05]  /*0620*/  BSYNC B0 ;  /* 0x0000000000007941 */ /* 0x000fea0003800000 */
.L_x_267:
        /* <DEDUP_REMOVED lines=9> */
.L_x_269:
[----:B------:R-:W-:Y:S01]  /*06c0*/  BSSY B1, `(.L_x_271) ;  /* 0x0000006000017945 */ /* 0x000fe20003800000 */
[----:B------:R-:W-:Y:S01]  /*06d0*/  IMAD.MOV.U32 R7, RZ, RZ, 0x4 ;  /* 0x00000004ff077424 */ /* 0x000fe200078e00ff */
[----:B------:R-:W-:-:S07]  /*06e0*/  MOV R22, 0x181f ;  /* 0x0000181f00167802 */ /* 0x000fce0000000f00 */
[----:B---34-:R-:W-:Y:S05]  /*06f0*/  WARPSYNC.COLLECTIVE R17, `(.L_x_272) ;  /* 0x0000000011087348 */ /* 0x018fea0003c00000 */
[----:B------:R0:W1:Y:S02]  /*0700*/  SHFL.BFLY P2, R7, R6, R7, R22 ;  /* 0x0c00000706077389 */ /* 0x0000640000040016 */
[----:B01-34-:R-:W-:Y:S05]  /*0710*/  ENDCOLLECTIVE ;  /* 0x000000000000791b */ /* 0x01bfea0003800000 */
.L_x_272:
[----:B------:R-:W-:Y:S05]  /*0720*/  BSYNC B1 ;  /* 0x0000000000017941 */ /* 0x000fea0003800000 */
.L_x_271:
        /* <DEDUP_REMOVED lines=8> */
.L_x_274:
[----:B------:R-:W-:Y:S05]  /*07b0*/  BSYNC B1 ;  /* 0x0000000000017941 */ /* 0x000fea0003800000 */
.L_x_273:
[----:B------:R-:W-:Y:S01]  /*07c0*/  FADD R20, R18, R7 ;  /* 0x0000000712147221 */ /* 0x000fe20000000000 */
[----:B------:R-:W-:Y:S01]  /*07d0*/  HFMA2 R22, -RZ, RZ, 0, 0.0020122528076171875 ;  /* 0x0000181fff167431 */ /* 0x000fe200000001ff */
[----:B------:R-:W-:Y:S01]  /*07e0*/  BSSY B1, `(.L_x_275) ;  /* 0x0000006000017945 */ /* 0x000fe20003800000 */
[----:B------:R-:W-:Y:S02]  /*07f0*/  IMAD.MOV.U32 R7, RZ, RZ, 0x1 ;  /* 0x00000001ff077424 */ /* 0x000fe400078e00ff */
[----:B------:R-:W-:-:S07]  /*0800*/  MOV R6, R20 ;  /* 0x0000001400067202 */ /* 0x000fce0000000f00 */
[----:B------:R-:W-:Y:S05]  /*0810*/  WARPSYNC.COLLECTIVE R17, `(.L_x_276) ;  /* 0x0000000011087348 */ /* 0x000fea0003c00000 */
[----:B------:R0:W1:Y:S02]  /*0820*/  SHFL.BFLY P2, R7, R6, R7, R22 ;  /* 0x0c00000706077389 */ /* 0x0000640000040016 */
[----:B01----:R-:W-:Y:S05]  /*0830*/  ENDCOLLECTIVE ;  /* 0x000000000000791b */ /* 0x003fea0003800000 */
.L_x_276:
[----:B------:R-:W-:Y:S05]  /*0840*/  BSYNC B1 ;  /* 0x0000000000017941 */ /* 0x000fea0003800000 */
.L_x_275:
[----:B------:R-:W-:Y:S05]  /*0850*/  BRA `(.L_x_277) ;  /* 0xfffffffc006c7947 */ /* 0x000fea000383ffff */
.L_x_278:
        /* <DEDUP_REMOVED lines=10> */
.L_x_290:


//--------------------- .nv.shared._cupy_channelizer_32x32_complex128_complex128 --------------------------
	.section	.nv.shared._cupy_channelizer_32x32_complex128_complex128,"aw",@nobits
	.sectionflags	@""
	.align	16
.nv.shared._cupy_channelizer_32x32_complex128_complex128:
	.zero		33792


//--------------------- .nv.shared.reserved.0     --------------------------
	.section	.nv.shared.reserved.0,"aw",@nobits
	.weak		__nv_reservedSMEM_offset_0_alias
	.size		__nv_reservedSMEM_offset_0_alias, 0, 64
	.other		__nv_reservedSMEM_offset_0_alias,@"STO_CUDA_RESERVED_SHARED STV_DEFAULT"
__nv_reservedSMEM_offset_0_alias:
	.zero		0
	.zero		64


//--------------------- .nv.global                --------------------------
	.section	.nv.global,"aw",@nobits
.nv.global:
	.type		_ZN34_INTERNAL_a3a44d20_4_k_cu_f8e7cbaa4cuda3std3__48in_placeE,@object
	.size		_ZN34_INTERNAL_a3a44d20_4_k_cu_f8e7cbaa4cuda3std3__48in_placeE,(_ZN34_INTERNAL_a3a44d20_4_k_cu_f8e7cbaa4cuda3std6ranges3__45__cpo8distanceE - _ZN34_INTERNAL_a3a44d20_4_k_cu_f8e7cbaa4cuda3std3__48in_placeE)
_ZN34_INTERNAL_a3a44d20_4_k_cu_f8e7cbaa4cuda3std3__48in_placeE:
	.zero		1
	.type		_ZN34_INTERNAL_a3a44d20_4_k_cu_f8e7cbaa4cuda3std6ranges3__45__cpo8distanceE,@object
	.size		_ZN34_INTERNAL_a3a44d20_4_k_cu_f8e7cbaa4cuda3std6ranges3__45__cpo8distanceE,(_ZN34_INTERNAL_a3a44d20_4_k_cu_f8e7cbaa4cuda3std3__45__cpo3endE - _ZN34_INTERNAL_a3a44d20_4_k_cu_f8e7cbaa4cuda3std6ranges3__45__cpo8distanceE)
_ZN34_INTERNAL_a3a44d20_4_k_cu_f8e7cbaa4cuda3std6ranges3__45__cpo8distanceE:
	.zero		1
	.type		_ZN34_INTERNAL_a3a44d20_4_k_cu_f8e7cbaa4cuda3std3__45__cpo3endE,@object
	.size		_ZN34_INTERNAL_a3a44d20_4_k_cu_f8e7cbaa4cuda3std3__45__cpo3endE,(_ZN34_INTERNAL_a3a44d20_4_k_cu_f8e7cbaa4cuda3std6ranges3__45__cpo4cendE - _ZN34_INTERNAL_a3a44d20_4_k_cu_f8e7cbaa4cuda3std3__45__cpo3endE)
_ZN34_INTERNAL_a3a44d20_4_k_cu_f8e7cbaa4cuda3std3__45__cpo3endE:
	.zero		1
	.type		_ZN34_INTERNAL_a3a44d20_4_k_cu_f8e7cbaa4cuda3std6ranges3__45__cpo4cendE,@object
	.size		_ZN34_INTERNAL_a3a44d20_4_k_cu_f8e7cbaa4cuda3std6ranges3__45__cpo4cendE,(_ZN34_INTERNAL_a3a44d20_4_k_cu_f8e7cbaa4cuda3std3__45__cpo4rendE - _ZN34_INTERNAL_a3a44d20_4_k_cu_f8e7cbaa4cuda3std6ranges3__45__cpo4cendE)
_ZN34_INTERNAL_a3a44d20_4_k_cu_f8e7cbaa4cuda3std6ranges3__45__cpo4cendE:
	.zero		1
	.type		_ZN34_INTERNAL_a3a44d20_4_k_cu_f8e7cbaa4cuda3std3__45__cpo4rendE,@object
	.size		_ZN34_INTERNAL_a3a44d20_4_k_cu_f8e7cbaa4cuda3std3__45__cpo4rendE,(_ZN34_INTERNAL_a3a44d20_4_k_cu_f8e7cbaa4cuda3std6ranges3__45__cpo4dataE - _ZN34_INTERNAL_a3a44d20_4_k_cu_f8e7cbaa4cuda3std3__45__cpo4rendE)
_ZN34_INTERNAL_a3a44d20_4_k_cu_f8e7cbaa4cuda3std3__45__cpo4rendE:
	.zero		1
	.type		_ZN34_INTERNAL_a3a44d20_4_k_cu_f8e7cbaa4cuda3std6ranges3__45__cpo4dataE,@object
	.size		_ZN34_INTERNAL_a3a44d20_4_k_cu_f8e7cbaa4cuda3std6ranges3__45__cpo4dataE,(_ZN34_INTERNAL_a3a44d20_4_k_cu_f8e7cbaa4cuda3std6ranges3__45__cpo7advanceE - _ZN34_INTERNAL_a3a44d20_4_k_cu_f8e7cbaa4cuda3std6ranges3__45__cpo4dataE)
_ZN34_INTERNAL_a3a44d20_4_k_cu_f8e7cbaa4cuda3std6ranges3__45__cpo4dataE:
	.zero		1
	.type		_ZN34_INTERNAL_a3a44d20_4_k_cu_f8e7cbaa4cuda3std6ranges3__45__cpo7advanceE,@object
	.size		_ZN34_INTERNAL_a3a44d20_4_k_cu_f8e7cbaa4cuda3std6ranges3__45__cpo7advanceE,(_ZN34_INTERNAL_a3a44d20_4_k_cu_f8e7cbaa4cuda3std3__45__cpo5crendE - _ZN34_INTERNAL_a3a44d20_4_k_cu_f8e7cbaa4cuda3std6ranges3__45__cpo7advanceE)
_ZN34_INTERNAL_a3a44d20_4_k_cu_f8e7cbaa4cuda3std6ranges3__45__cpo7advanceE:
	.zero		1
	.type		_ZN34_INTERNAL_a3a44d20_4_k_cu_f8e7cbaa4cuda3std3__45__cpo5crendE,@object
	.size		_ZN34_INTERNAL_a3a44d20_4_k_cu_f8e7cbaa4cuda3std3__45__cpo5crendE,(_ZN34_INTERNAL_a3a44d20_4_k_cu_f8e7cbaa4cuda3std6ranges3__45__cpo4sizeE - _ZN34_INTERNAL_a3a44d20_4_k_cu_f8e7cbaa4cuda3std3__45__cpo5crendE)
_ZN34_INTERNAL_a3a44d20_4_k_cu_f8e7cbaa4cuda3std3__45__cpo5crendE:
	.zero		1
	.type		_ZN34_INTERNAL_a3a44d20_4_k_cu_f8e7cbaa4cuda3std6ranges3__45__cpo4sizeE,@object
	.size		_ZN34_INTERNAL_a3a44d20_4_k_cu_f8e7cbaa4cuda3std6ranges3__45__cpo4sizeE,(_ZN34_INTERNAL_a3a44d20_4_k_cu_f8e7cbaa4cuda3std3__436_GLOBAL__N__a3a44d20_4_k_cu_f8e7cbaa6ignoreE - _ZN34_INTERNAL_a3a44d20_4_k_cu_f8e7cbaa4cuda3std6ranges3__45__cpo4sizeE)
_ZN34_INTERNAL_a3a44d20_4_k_cu_f8e7cbaa4cuda3std6ranges3__45__cpo4sizeE:
	.zero		1
	.type		_ZN34_INTERNAL_a3a44d20_4_k_cu_f8e7cbaa4cuda3std3__436_GLOBAL__N__a3a44d20_4_k_cu_f8e7cbaa6ignoreE,@object
	.size		_ZN34_INTERNAL_a3a44d20_4_k_cu_f8e7cbaa4cuda3std3__436_GLOBAL__N__a3a44d20_4_k_cu_f8e7cbaa6ignoreE,(_ZN34_INTERNAL_a3a44d20_4_k_cu_f8e7cbaa4cuda3std6ranges3__45__cpo3endE - _ZN34_INTERNAL_a3a44d20_4_k_cu_f8e7cbaa4cuda3std3__436_GLOBAL__N__a3a44d20_4_k_cu_f8e7cbaa6ignoreE)
_ZN34_INTERNAL_a3a44d20_4_k_cu_f8e7cbaa4cuda3std3__436_GLOBAL__N__a3a44d20_4_k_cu_f8e7cbaa6ignoreE:
	.zero		1
	.type		_ZN34_INTERNAL_a3a44d20_4_k_cu_f8e7cbaa4cuda3std6ranges3__45__cpo3endE,@object
	.size		_ZN34_INTERNAL_a3a44d20_4_k_cu_f8e7cbaa4cuda3std6ranges3__45__cpo3endE,(_ZN34_INTERNAL_a3a44d20_4_k_cu_f8e7cbaa4cuda3std3__45__cpo4cendE - _ZN34_INTERNAL_a3a44d20_4_k_cu_f8e7cbaa4cuda3std6ranges3__45__cpo3endE)
_ZN34_INTERNAL_a3a44d20_4_k_cu_f8e7cbaa4cuda3std6ranges3__45__cpo3endE:
	.zero		1
	.type		_ZN34_INTERNAL_a3a44d20_4_k_cu_f8e7cbaa4cuda3std3__45__cpo4cendE,@object
	.size		_ZN34_INTERNAL_a3a44d20_4_k_cu_f8e7cbaa4cuda3std3__45__cpo4cendE,(_ZN34_INTERNAL_a3a44d20_4_k_cu_f8e7cbaa4cuda3std6ranges3__45__cpo4nextE - _ZN34_INTERNAL_a3a44d20_4_k_cu_f8e7cbaa4cuda3std3__45__cpo4cendE)
_ZN34_INTERNAL_a3a44d20_4_k_cu_f8e7cbaa4cuda3std3__45__cpo4cendE:
	.zero		1
	.type		_ZN34_INTERNAL_a3a44d20_4_k_cu_f8e7cbaa4cuda3std6ranges3__45__cpo4nextE,@object
	.size		_ZN34_INTERNAL_a3a44d20_4_k_cu_f8e7cbaa4cuda3std6ranges3__45__cpo4nextE,(_ZN34_INTERNAL_a3a44d20_4_k_cu_f8e7cbaa4cuda3std6ranges3__45__cpo4swapE - _ZN34_INTERNAL_a3a44d20_4_k_cu_f8e7cbaa4cuda3std6ranges3__45__cpo4nextE)
_ZN34_INTERNAL_a3a44d20_4_k_cu_f8e7cbaa4cuda3std6ranges3__45__cpo4nextE:
	.zero		1
	.type		_ZN34_INTERNAL_a3a44d20_4_k_cu_f8e7cbaa4cuda3std6ranges3__45__cpo4swapE,@object
	.size		_ZN34_INTERNAL_a3a44d20_4_k_cu_f8e7cbaa4cuda3std6ranges3__45__cpo4swapE,(_ZN34_INTERNAL_a3a44d20_4_k_cu_f8e7cbaa4cuda3std3__420unreachable_sentinelE - _ZN34_INTERNAL_a3a44d20_4_k_cu_f8e7cbaa4cuda3std6ranges3__45__cpo4swapE)
_ZN34_INTERNAL_a3a44d20_4_k_cu_f8e7cbaa4cuda3std6ranges3__45__cpo4swapE:
	.zero		1
	.type		_ZN34_INTERNAL_a3a44d20_4_k_cu_f8e7cbaa4cuda3std3__420unreachable_sentinelE,@object
	.size		_ZN34_INTERNAL_a3a44d20_4_k_cu_f8e7cbaa4cuda3std3__420unreachable_sentinelE,(_ZN34_INTERNAL_a3a44d20_4_k_cu_f8e7cbaa6thrust24THRUST_300001_SM_1000_NS6system6detail10sequential3seqE - _ZN34_INTERNAL_a3a44d20_4_k_cu_f8e7cbaa4cuda3std3__420unreachable_sentinelE)
_ZN34_INTERNAL_a3a44d20_4_k_cu_f8e7cbaa4cuda3std3__420unreachable_sentinelE:
	.zero		1
	.type		_ZN34_INTERNAL_a3a44d20_4_k_cu_f8e7cbaa6thrust24THRUST_300001_SM_1000_NS6system6detail10sequential3seqE,@object
	.size		_ZN34_INTERNAL_a3a44d20_4_k_cu_f8e7cbaa6thrust24THRUST_300001_SM_1000_NS6system6detail10sequential3seqE,(_ZN34_INTERNAL_a3a44d20_4_k_cu_f8e7cbaa4cuda3std3__45__cpo6cbeginE - _ZN34_INTERNAL_a3a44d20_4_k_cu_f8e7cbaa6thrust24THRUST_300001_SM_1000_NS6system6detail10sequential3seqE)
_ZN34_INTERNAL_a3a44d20_4_k_cu_f8e7cbaa6thrust24THRUST_300001_SM_1000_NS6system6detail10sequential3seqE:
	.zero		1
	.type		_ZN34_INTERNAL_a3a44d20_4_k_cu_f8e7cbaa4cuda3std3__45__cpo6cbeginE,@object
	.size		_ZN34_INTERNAL_a3a44d20_4_k_cu_f8e7cbaa4cuda3std3__45__cpo6cbeginE,(_ZN34_INTERNAL_a3a44d20_4_k_cu_f8e7cbaa4cuda3std6ranges3__45__cpo9iter_swapE - _ZN34_INTERNAL_a3a44d20_4_k_cu_f8e7cbaa4cuda3std3__45__cpo6cbeginE)
_ZN34_INTERNAL_a3a44d20_4_k_cu_f8e7cbaa4cuda3std3__45__cpo6cbeginE:
	.zero		1
	.type		_ZN34_INTERNAL_a3a44d20_4_k_cu_f8e7cbaa4cuda3std6ranges3__45__cpo9iter_swapE,@object
	.size		_ZN34_INTERNAL_a3a44d20_4_k_cu_f8e7cbaa4cuda3std6ranges3__45__cpo9iter_swapE,(_ZN34_INTERNAL_a3a44d20_4_k_cu_f8e7cbaa4cuda3std3__45__cpo7crbeginE - _ZN34_INTERNAL_a3a44d20_4_k_cu_f8e7cbaa4cuda3std6ranges3__45__cpo9iter_swapE)
_ZN34_INTERNAL_a3a44d20_4_k_cu_f8e7cbaa4cuda3std6ranges3__45__cpo9iter_swapE:
	.zero		1
	.type		_ZN34_INTERNAL_a3a44d20_4_k_cu_f8e7cbaa4cuda3std3__45__cpo7crbeginE,@object
	.size		_ZN34_INTERNAL_a3a44d20_4_k_cu_f8e7cbaa4cuda3std3__45__cpo7crbeginE,(_ZN34_INTERNAL_a3a44d20_4_k_cu_f8e7cbaa4cuda3std6ranges3__45__cpo5cdataE - _ZN34_INTERNAL_a3a44d20_4_k_cu_f8e7cbaa4cuda3std3__45__cpo7crbeginE)
_ZN34_INTERNAL_a3a44d20_4_k_cu_f8e7cbaa4cuda3std3__45__cpo7crbeginE:
	.zero		1
	.type		_ZN34_INTERNAL_a3a44d20_4_k_cu_f8e7cbaa4cuda3std6ranges3__45__cpo5cdataE,@object
	.size		_ZN34_INTERNAL_a3a44d20_4_k_cu_f8e7cbaa4cuda3std6ranges3__45__cpo5cdataE,(_ZN34_INTERNAL_a3a44d20_4_k_cu_f8e7cbaa4cuda3std6ranges3__45__cpo5beginE - _ZN34_INTERNAL_a3a44d20_4_k_cu_f8e7cbaa4cuda3std6ranges3__45__cpo5cdataE)
_ZN34_INTERNAL_a3a44d20_4_k_cu_f8e7cbaa4cuda3std6ranges3__45__cpo5cdataE:
	.zero		1
	.type		_ZN34_INTERNAL_a3a44d20_4_k_cu_f8e7cbaa4cuda3std6ranges3__45__cpo5beginE,@object
	.size		_ZN34_INTERNAL_a3a44d20_4_k_cu_f8e7cbaa4cuda3std6ranges3__45__cpo5beginE,(_ZN34_INTERNAL_a3a44d20_4_k_cu_f8e7cbaa4cuda3std3__419piecewise_constructE - _ZN34_INTERNAL_a3a44d20_4_k_cu_f8e7cbaa4cuda3std6ranges3__45__cpo5beginE)
_ZN34_INTERNAL_a3a44d20_4_k_cu_f8e7cbaa4cuda3std6ranges3__45__cpo5beginE:
	.zero		1
	.type		_ZN34_INTERNAL_a3a44d20_4_k_cu_f8e7cbaa4cuda3std3__419piecewise_constructE,@object
	.size		_ZN34_INTERNAL_a3a44d20_4_k_cu_f8e7cbaa4cuda3std3__419piecewise_constructE,(_ZN34_INTERNAL_a3a44d20_4_k_cu_f8e7cbaa4cuda3std6ranges3__45__cpo5ssizeE - _ZN34_INTERNAL_a3a44d20_4_k_cu_f8e7cbaa4cuda3std3__419piecewise_constructE)
_ZN34_INTERNAL_a3a44d20_4_k_cu_f8e7cbaa4cuda3std3__419piecewise_constructE:
	.zero		1
	.type		_ZN34_INTERNAL_a3a44d20_4_k_cu_f8e7cbaa4cuda3std6ranges3__45__cpo5ssizeE,@object
	.size		_ZN34_INTERNAL_a3a44d20_4_k_cu_f8e7cbaa4cuda3std6ranges3__45__cpo5ssizeE,(_ZN34_INTERNAL_a3a44d20_4_k_cu_f8e7cbaa4cuda3std3__45__cpo5beginE - _ZN34_INTERNAL_a3a44d20_4_k_cu_f8e7cbaa4cuda3std6ranges3__45__cpo5ssizeE)
_ZN34_INTERNAL_a3a44d20_4_k_cu_f8e7cbaa4cuda3std6ranges3__45__cpo5ssizeE:
	.zero		1
	.type		_ZN34_INTERNAL_a3a44d20_4_k_cu_f8e7cbaa4cuda3std3__45__cpo5beginE,@object
	.size		_ZN34_INTERNAL_a3a44d20_4_k_cu_f8e7cbaa4cuda3std3__45__cpo5beginE,(_ZN34_INTERNAL_a3a44d20_4_k_cu_f8e7cbaa4cuda3std6ranges3__45__cpo6cbeginE - _ZN34_INTERNAL_a3a44d20_4_k_cu_f8e7cbaa4cuda3std3__45__cpo5beginE)
_ZN34_INTERNAL_a3a44d20_4_k_cu_f8e7cbaa4cuda3std3__45__cpo5beginE:
	.zero		1
	.type		_ZN34_INTERNAL_a3a44d20_4_k_cu_f8e7cbaa4cuda3std6ranges3__45__cpo6cbeginE,@object
	.size		_ZN34_INTERNAL_a3a44d20_4_k_cu_f8e7cbaa4cuda3std6ranges3__45__cpo6cbeginE,(_ZN34_INTERNAL_a3a44d20_4_k_cu_f8e7cbaa4cuda3std3__45__cpo6rbeginE - _ZN34_INTERNAL_a3a44d20_4_k_cu_f8e7cbaa4cuda3std6ranges3__45__cpo6cbeginE)
_ZN34_INTERNAL_a3a44d20_4_k_cu_f8e7cbaa4cuda3std6ranges3__45__cpo6cbeginE:
	.zero		1
	.type		_ZN34_INTERNAL_a3a44d20_4_k_cu_f8e7cbaa4cuda3std3__45__cpo6rbeginE,@object
	.size		_ZN34_INTERNAL_a3a44d20_4_k_cu_f8e7cbaa4cuda3std3__45__cpo6rbeginE,(_ZN34_INTERNAL_a3a44d20_4_k_cu_f8e7cbaa4cuda3std6ranges3__45__cpo4prevE - _ZN34_INTERNAL_a3a44d20_4_k_cu_f8e7cbaa4cuda3std3__45__cpo6rbeginE)
_ZN34_INTERNAL_a3a44d20_4_k_cu_f8e7cbaa4cuda3std3__45__cpo6rbeginE:
	.zero		1
	.type		_ZN34_INTERNAL_a3a44d20_4_k_cu_f8e7cbaa4cuda3std6ranges3__45__cpo4prevE,@object
	.size		_ZN34_INTERNAL_a3a44d20_4_k_cu_f8e7cbaa4cuda3std6ranges3__45__cpo4prevE,(_ZN34_INTERNAL_a3a44d20_4_k_cu_f8e7cbaa4cuda3std6ranges3__45__cpo9iter_moveE - _ZN34_INTERNAL_a3a44d20_4_k_cu_f8e7cbaa4cuda3std6ranges3__45__cpo4prevE)
_ZN34_INTERNAL_a3a44d20_4_k_cu_f8e7cbaa4cuda3std6ranges3__45__cpo4prevE:
	.zero		1
	.type		_ZN34_INTERNAL_a3a44d20_4_k_cu_f8e7cbaa4cuda3std6ranges3__45__cpo9iter_moveE,@object
	.size		_ZN34_INTERNAL_a3a44d20_4_k_cu_f8e7cbaa4cuda3std6ranges3__45__cpo9iter_moveE,(.L_13 - _ZN34_INTERNAL_a3a44d20_4_k_cu_f8e7cbaa4cuda3std6ranges3__45__cpo9iter_moveE)
_ZN34_INTERNAL_a3a44d20_4_k_cu_f8e7cbaa4cuda3std6ranges3__45__cpo9iter_moveE:
	.zero		1
.L_13:


//--------------------- .nv.shared._cupy_channelizer_32x32_float64_complex128 --------------------------
	.section	.nv.shared._cupy_channelizer_32x32_float64_complex128,"aw",@nobits
	.sectionflags	@""
	.align	8
.nv.shared._cupy_channelizer_32x32_float64_complex128:
	.zero		17408


//--------------------- .nv.shared._cupy_channelizer_32x32_complex64_complex64 --------------------------
	.section	.nv.shared._cupy_channelizer_32x32_complex64_complex64,"aw",@nobits
	.sectionflags	@""
	.align	8
.nv.shared._cupy_channelizer_32x32_complex64_complex64:
	.zero		17408


//--------------------- .nv.shared._cupy_channelizer_32x32_float32_complex64 --------------------------
	.section	.nv.shared._cupy_channelizer_32x32_float32_complex64,"aw",@nobits
	.sectionflags	@""
	.align	4
.nv.shared._cupy_channelizer_32x32_float32_complex64:
	.zero		9216


//--------------------- .nv.shared._cupy_channelizer_16x16_complex128_complex128 --------------------------
	.section	.nv.shared._cupy_channelizer_16x16_complex128_complex128,"aw",@nobits
	.sectionflags	@""
	.align	16
.nv.shared._cupy_channelizer_16x16_complex128_complex128:
	.zero		9216


//--------------------- .nv.shared._cupy_channelizer_16x16_float64_complex128 --------------------------
	.section	.nv.shared._cupy_channelizer_16x16_float64_complex128,"aw",@nobits
	.sectionflags	@""
	.align	8
.nv.shared._cupy_channelizer_16x16_float64_complex128:
	.zero		5120


//--------------------- .nv.shared._cupy_channelizer_16x16_complex64_complex64 --------------------------
	.section	.nv.shared._cupy_channelizer_16x16_complex64_complex64,"aw",@nobits
	.sectionflags	@""
	.align	8
.nv.shared._cupy_channelizer_16x16_complex64_complex64:
	.zero		5120


//--------------------- .nv.shared._cupy_channelizer_16x16_float32_complex64 --------------------------
	.section	.nv.shared._cupy_channelizer_16x16_float32_complex64,"aw",@nobits
	.sectionflags	@""
	.align	4
.nv.shared._cupy_channelizer_16x16_float32_complex64:
	.zero		3072


//--------------------- .nv.shared._cupy_channelizer_8x8_complex128_complex128 --------------------------
	.section	.nv.shared._cupy_channelizer_8x8_complex128_complex128,"aw",@nobits
	.sectionflags	@""
	.align	16
.nv.shared._cupy_channelizer_8x8_complex128_complex128:
	.zero		3072


//--------------------- .nv.shared._cupy_channelizer_8x8_float64_complex128 --------------------------
	.section	.nv.shared._cupy_channelizer_8x8_float64_complex128,"aw",@nobits
	.sectionflags	@""
	.align	8
.nv.shared._cupy_channelizer_8x8_float64_complex128:
	.zero		2048


//--------------------- .nv.shared._cupy_channelizer_8x8_complex64_complex64 --------------------------
	.section	.nv.shared._cupy_channelizer_8x8_complex64_complex64,"aw",@nobits
	.sectionflags	@""
	.align	8
.nv.shared._cupy_channelizer_8x8_complex64_complex64:
	.zero		2048


//--------------------- .nv.shared._cupy_channelizer_8x8_float32_complex64 --------------------------
	.section	.nv.shared._cupy_channelizer_8x8_float32_complex64,"aw",@nobits
	.sectionflags	@""
	.align	4
.nv.shared._cupy_channelizer_8x8_float32_complex64:
	.zero		1536


//--------------------- .nv.constant0._cupy_channelizer_32x32_complex128_complex128 --------------------------
	.section	.nv.constant0._cupy_channelizer_32x32_complex128_complex128,"a",@progbits
	.sectionflags	@""
	.align	4
.nv.constant0._cupy_channelizer_32x32_complex128_complex128:
	.zero		936


//--------------------- .nv.constant0._cupy_channelizer_32x32_float64_complex128 --------------------------
	.section	.nv.constant0._cupy_channelizer_32x32_float64_complex128,"a",@progbits
	.sectionflags	@""
	.align	4
.nv.constant0._cupy_channelizer_32x32_float64_complex128:
	.zero		936


//--------------------- .nv.constant0._cupy_channelizer_32x32_complex64_complex64 --------------------------
	.section	.nv.constant0._cupy_channelizer_32x32_complex64_complex64,"a",@progbits
	.sectionflags	@""
	.align	4
.nv.constant0._cupy_channelizer_32x32_complex64_complex64:
	.zero		936


//--------------------- .nv.constant0._cupy_channelizer_32x32_float32_complex64 --------------------------
	.section	.nv.constant0._cupy_channelizer_32x32_float32_complex64,"a",@progbits
	.sectionflags	@""
	.align	4
.nv.constant0._cupy_channelizer_32x32_float32_complex64:
	.zero		936


//--------------------- .nv.constant0._cupy_channelizer_16x16_complex128_complex128 --------------------------
	.section	.nv.constant0._cupy_channelizer_16x16_complex128_complex128,"a",@progbits
	.sectionflags	@""
	.align	4
.nv.constant0._cupy_channelizer_16x16_complex128_complex128:
	.zero		936


//--------------------- .nv.constant0._cupy_channelizer_16x16_float64_complex128 --------------------------
	.section	.nv.constant0._cupy_channelizer_16x16_float64_complex128,"a",@progbits
	.sectionflags	@""
	.align	4
.nv.constant0._cupy_channelizer_16x16_float64_complex128:
	.zero		936


//--------------------- .nv.constant0._cupy_channelizer_16x16_complex64_complex64 --------------------------
	.section	.nv.constant0._cupy_channelizer_16x16_complex64_complex64,"a",@progbits
	.sectionflags	@""
	.align	4
.nv.constant0._cupy_channelizer_16x16_complex64_complex64:
	.zero		936


//--------------------- .nv.constant0._cupy_channelizer_16x16_float32_complex64 --------------------------
	.section	.nv.constant0._cupy_channelizer_16x16_float32_complex64,"a",@progbits
	.sectionflags	@""
	.align	4
.nv.constant0._cupy_channelizer_16x16_float32_complex64:
	.zero		936


//--------------------- .nv.constant0._cupy_channelizer_8x8_complex128_complex128 --------------------------
	.section	.nv.constant0._cupy_channelizer_8x8_complex128_complex128,"a",@progbits
	.sectionflags	@""
	.align	4
.nv.constant0._cupy_channelizer_8x8_complex128_complex128:
	.zero		936


//--------------------- .nv.constant0._cupy_channelizer_8x8_float64_complex128 --------------------------
	.section	.nv.constant0._cupy_channelizer_8x8_float64_complex128,"a",@progbits
	.sectionflags	@""
	.align	4
.nv.constant0._cupy_channelizer_8x8_float64_complex128:
	.zero		936


//--------------------- .nv.constant0._cupy_channelizer_8x8_complex64_complex64 --------------------------
	.section	.nv.constant0._cupy_channelizer_8x8_complex64_complex64,"a",@progbits
	.sectionflags	@""
	.align	4
.nv.constant0._cupy_channelizer_8x8_complex64_complex64:
	.zero		936


//--------------------- .nv.constant0._cupy_channelizer_8x8_float32_complex64 --------------------------
	.section	.nv.constant0._cupy_channelizer_8x8_float32_complex64,"a",@progbits
	.sectionflags	@""
	.align	4
.nv.constant0._cupy_channelizer_8x8_float32_complex64:
	.zero		936


//--------------------- SYMBOLS --------------------------

	.type		.nv.reservedSmem.offset0,@object
	.size		.nv.reservedSmem.offset0,0x4
	.type		.nv.reservedSmem.cap,@object
	.size		.nv.reservedSmem.cap,0x4
